//
// Generated by NVIDIA NVVM Compiler
//
// Compiler Build ID: CL-36424714
// Cuda compilation tools, release 13.0, V13.0.88
// Based on NVVM 20.0.0
//

.version 9.0
.target sm_100
.address_size 64

	// .globl	_Z11monte_carloPii
.global .align 4 .b8 precalc_xorwow_matrix[102400];
.global .align 4 .b8 precalc_xorwow_offset_matrix[102400];
.global .align 4 .b8 mrg32k3aM1[2304];
.global .align 4 .b8 mrg32k3aM2[2304];
.global .align 4 .b8 mrg32k3aM1SubSeq[2016];
.global .align 4 .b8 mrg32k3aM2SubSeq[2016];
.global .align 4 .b8 mrg32k3aM1Seq[2304];
.global .align 4 .b8 mrg32k3aM2Seq[2304];
.const .align 8 .b8 __cr_lgamma_table[72];
// _ZZ11monte_carloPiiE5sdata has been demoted

.visible .entry _Z11monte_carloPii(
	.param .u64 .ptr .align 1 _Z11monte_carloPii_param_0,
	.param .u32 _Z11monte_carloPii_param_1
)
{
	.local .align 8 .b8 	__local_depot0[48];
	.reg .b64 	%SP;
	.reg .b64 	%SPL;
	.reg .pred 	%p<69>;
	.reg .b32 	%r<1228>;
	.reg .b32 	%f<7>;
	.reg .b64 	%rd<26>;
	// demoted variable
	.shared .align 4 .b8 _ZZ11monte_carloPiiE5sdata[64];
	mov.u64 	%SPL, __local_depot0;
	ld.param.u64 	%rd10, [_Z11monte_carloPii_param_0];
	ld.param.u32 	%r550, [_Z11monte_carloPii_param_1];
	mov.u32 	%r1, %tid.x;
	mov.u32 	%r551, %ctaid.x;
	mov.u32 	%r1227, %ntid.x;
	mad.lo.s32 	%r3, %r551, %r1227, %r1;
	setp.ge.s32 	%p1, %r3, %r550;
	shl.b32 	%r552, %r1, 2;
	mov.u32 	%r553, _ZZ11monte_carloPiiE5sdata;
	add.s32 	%r4, %r553, %r552;
	@%p1 bra 	$L__BB0_117;
	add.u64 	%rd1, %SPL, 0;
	// begin inline asm
	mov.u64 	%rd11, %clock64;
	// end inline asm
	cvt.u32.u64 	%r554, %rd11;
	xor.b32  	%r555, %r554, -1429050551;
	mul.lo.s32 	%r556, %r555, 1099087573;
	{ .reg .b32 tmp; mov.b64 {tmp, %r557}, %rd11; }
	xor.b32  	%r558, %r557, -136515619;
	mul.lo.s32 	%r559, %r558, -1703105765;
	add.s32 	%r560, %r556, %r559;
	add.s32 	%r5, %r560, 6615241;
	add.s32 	%r961, %r556, 123456789;
	st.local.v2.u32 	[%rd1], {%r5, %r961};
	xor.b32  	%r960, %r556, 362436069;
	add.s32 	%r561, %r559, 521288629;
	st.local.v2.u32 	[%rd1+8], {%r960, %r561};
	xor.b32  	%r562, %r559, 88675123;
	add.s32 	%r957, %r556, 5783321;
	st.local.v2.u32 	[%rd1+16], {%r562, %r957};
	setp.eq.s32 	%p2, %r3, 0;
	@%p2 bra 	$L__BB0_116;
	cvt.s64.s32 	%rd25, %r3;
	mov.b32 	%r944, 0;
$L__BB0_3:
	mov.u64 	%rd3, %rd25;
	and.b64  	%rd4, %rd3, 3;
	setp.eq.s64 	%p3, %rd4, 0;
	@%p3 bra 	$L__BB0_115;
	mul.wide.u32 	%rd13, %r944, 3200;
	mov.u64 	%rd14, precalc_xorwow_matrix;
	add.s64 	%rd5, %rd14, %rd13;
	mov.b32 	%r957, 0;
	mov.u32 	%r958, %r957;
	mov.u32 	%r959, %r957;
	mov.u32 	%r960, %r957;
	mov.u32 	%r961, %r957;
	mov.u32 	%r950, %r957;
$L__BB0_5:
	mul.wide.u32 	%rd15, %r950, 4;
	add.s64 	%rd16, %rd1, %rd15;
	ld.local.u32 	%r19, [%rd16+4];
	shl.b32 	%r20, %r950, 5;
	mov.b32 	%r956, 0;
$L__BB0_6:
	.pragma "nounroll";
	shr.u32 	%r566, %r19, %r956;
	and.b32  	%r567, %r566, 1;
	setp.eq.b32 	%p4, %r567, 1;
	not.pred 	%p5, %p4;
	add.s32 	%r568, %r20, %r956;
	mul.lo.s32 	%r569, %r568, 5;
	mul.wide.u32 	%rd17, %r569, 4;
	add.s64 	%rd6, %rd5, %rd17;
	@%p5 bra 	$L__BB0_8;
	ld.global.u32 	%r570, [%rd6];
	xor.b32  	%r961, %r961, %r570;
	ld.global.u32 	%r571, [%rd6+4];
	xor.b32  	%r960, %r960, %r571;
	ld.global.u32 	%r572, [%rd6+8];
	xor.b32  	%r959, %r959, %r572;
	ld.global.u32 	%r573, [%rd6+12];
	xor.b32  	%r958, %r958, %r573;
	ld.global.u32 	%r574, [%rd6+16];
	xor.b32  	%r957, %r957, %r574;
$L__BB0_8:
	and.b32  	%r576, %r566, 2;
	setp.eq.s32 	%p6, %r576, 0;
	@%p6 bra 	$L__BB0_10;
	ld.global.u32 	%r577, [%rd6+20];
	xor.b32  	%r961, %r961, %r577;
	ld.global.u32 	%r578, [%rd6+24];
	xor.b32  	%r960, %r960, %r578;
	ld.global.u32 	%r579, [%rd6+28];
	xor.b32  	%r959, %r959, %r579;
	ld.global.u32 	%r580, [%rd6+32];
	xor.b32  	%r958, %r958, %r580;
	ld.global.u32 	%r581, [%rd6+36];
	xor.b32  	%r957, %r957, %r581;
$L__BB0_10:
	and.b32  	%r583, %r566, 4;
	setp.eq.s32 	%p7, %r583, 0;
	@%p7 bra 	$L__BB0_12;
	ld.global.u32 	%r584, [%rd6+40];
	xor.b32  	%r961, %r961, %r584;
	ld.global.u32 	%r585, [%rd6+44];
	xor.b32  	%r960, %r960, %r585;
	ld.global.u32 	%r586, [%rd6+48];
	xor.b32  	%r959, %r959, %r586;
	ld.global.u32 	%r587, [%rd6+52];
	xor.b32  	%r958, %r958, %r587;
	ld.global.u32 	%r588, [%rd6+56];
	xor.b32  	%r957, %r957, %r588;
$L__BB0_12:
	and.b32  	%r590, %r566, 8;
	setp.eq.s32 	%p8, %r590, 0;
	@%p8 bra 	$L__BB0_14;
	ld.global.u32 	%r591, [%rd6+60];
	xor.b32  	%r961, %r961, %r591;
	ld.global.u32 	%r592, [%rd6+64];
	xor.b32  	%r960, %r960, %r592;
	ld.global.u32 	%r593, [%rd6+68];
	xor.b32  	%r959, %r959, %r593;
	ld.global.u32 	%r594, [%rd6+72];
	xor.b32  	%r958, %r958, %r594;
	ld.global.u32 	%r595, [%rd6+76];
	xor.b32  	%r957, %r957, %r595;
$L__BB0_14:
	and.b32  	%r597, %r566, 16;
	setp.eq.s32 	%p9, %r597, 0;
	@%p9 bra 	$L__BB0_16;
	ld.global.u32 	%r598, [%rd6+80];
	xor.b32  	%r961, %r961, %r598;
	ld.global.u32 	%r599, [%rd6+84];
	xor.b32  	%r960, %r960, %r599;
	ld.global.u32 	%r600, [%rd6+88];
	xor.b32  	%r959, %r959, %r600;
	ld.global.u32 	%r601, [%rd6+92];
	xor.b32  	%r958, %r958, %r601;
	ld.global.u32 	%r602, [%rd6+96];
	xor.b32  	%r957, %r957, %r602;
$L__BB0_16:
	and.b32  	%r604, %r566, 32;
	setp.eq.s32 	%p10, %r604, 0;
	@%p10 bra 	$L__BB0_18;
	ld.global.u32 	%r605, [%rd6+100];
	xor.b32  	%r961, %r961, %r605;
	ld.global.u32 	%r606, [%rd6+104];
	xor.b32  	%r960, %r960, %r606;
	ld.global.u32 	%r607, [%rd6+108];
	xor.b32  	%r959, %r959, %r607;
	ld.global.u32 	%r608, [%rd6+112];
	xor.b32  	%r958, %r958, %r608;
	ld.global.u32 	%r609, [%rd6+116];
	xor.b32  	%r957, %r957, %r609;
$L__BB0_18:
	and.b32  	%r611, %r566, 64;
	setp.eq.s32 	%p11, %r611, 0;
	@%p11 bra 	$L__BB0_20;
	ld.global.u32 	%r612, [%rd6+120];
	xor.b32  	%r961, %r961, %r612;
	ld.global.u32 	%r613, [%rd6+124];
	xor.b32  	%r960, %r960, %r613;
	ld.global.u32 	%r614, [%rd6+128];
	xor.b32  	%r959, %r959, %r614;
	ld.global.u32 	%r615, [%rd6+132];
	xor.b32  	%r958, %r958, %r615;
	ld.global.u32 	%r616, [%rd6+136];
	xor.b32  	%r957, %r957, %r616;
$L__BB0_20:
	and.b32  	%r618, %r566, 128;
	setp.eq.s32 	%p12, %r618, 0;
	@%p12 bra 	$L__BB0_22;
	ld.global.u32 	%r619, [%rd6+140];
	xor.b32  	%r961, %r961, %r619;
	ld.global.u32 	%r620, [%rd6+144];
	xor.b32  	%r960, %r960, %r620;
	ld.global.u32 	%r621, [%rd6+148];
	xor.b32  	%r959, %r959, %r621;
	ld.global.u32 	%r622, [%rd6+152];
	xor.b32  	%r958, %r958, %r622;
	ld.global.u32 	%r623, [%rd6+156];
	xor.b32  	%r957, %r957, %r623;
$L__BB0_22:
	and.b32  	%r625, %r566, 256;
	setp.eq.s32 	%p13, %r625, 0;
	@%p13 bra 	$L__BB0_24;
	ld.global.u32 	%r626, [%rd6+160];
	xor.b32  	%r961, %r961, %r626;
	ld.global.u32 	%r627, [%rd6+164];
	xor.b32  	%r960, %r960, %r627;
	ld.global.u32 	%r628, [%rd6+168];
	xor.b32  	%r959, %r959, %r628;
	ld.global.u32 	%r629, [%rd6+172];
	xor.b32  	%r958, %r958, %r629;
	ld.global.u32 	%r630, [%rd6+176];
	xor.b32  	%r957, %r957, %r630;
$L__BB0_24:
	and.b32  	%r632, %r566, 512;
	setp.eq.s32 	%p14, %r632, 0;
	@%p14 bra 	$L__BB0_26;
	ld.global.u32 	%r633, [%rd6+180];
	xor.b32  	%r961, %r961, %r633;
	ld.global.u32 	%r634, [%rd6+184];
	xor.b32  	%r960, %r960, %r634;
	ld.global.u32 	%r635, [%rd6+188];
	xor.b32  	%r959, %r959, %r635;
	ld.global.u32 	%r636, [%rd6+192];
	xor.b32  	%r958, %r958, %r636;
	ld.global.u32 	%r637, [%rd6+196];
	xor.b32  	%r957, %r957, %r637;
$L__BB0_26:
	and.b32  	%r639, %r566, 1024;
	setp.eq.s32 	%p15, %r639, 0;
	@%p15 bra 	$L__BB0_28;
	ld.global.u32 	%r640, [%rd6+200];
	xor.b32  	%r961, %r961, %r640;
	ld.global.u32 	%r641, [%rd6+204];
	xor.b32  	%r960, %r960, %r641;
	ld.global.u32 	%r642, [%rd6+208];
	xor.b32  	%r959, %r959, %r642;
	ld.global.u32 	%r643, [%rd6+212];
	xor.b32  	%r958, %r958, %r643;
	ld.global.u32 	%r644, [%rd6+216];
	xor.b32  	%r957, %r957, %r644;
$L__BB0_28:
	and.b32  	%r646, %r566, 2048;
	setp.eq.s32 	%p16, %r646, 0;
	@%p16 bra 	$L__BB0_30;
	ld.global.u32 	%r647, [%rd6+220];
	xor.b32  	%r961, %r961, %r647;
	ld.global.u32 	%r648, [%rd6+224];
	xor.b32  	%r960, %r960, %r648;
	ld.global.u32 	%r649, [%rd6+228];
	xor.b32  	%r959, %r959, %r649;
	ld.global.u32 	%r650, [%rd6+232];
	xor.b32  	%r958, %r958, %r650;
	ld.global.u32 	%r651, [%rd6+236];
	xor.b32  	%r957, %r957, %r651;
$L__BB0_30:
	and.b32  	%r653, %r566, 4096;
	setp.eq.s32 	%p17, %r653, 0;
	@%p17 bra 	$L__BB0_32;
	ld.global.u32 	%r654, [%rd6+240];
	xor.b32  	%r961, %r961, %r654;
	ld.global.u32 	%r655, [%rd6+244];
	xor.b32  	%r960, %r960, %r655;
	ld.global.u32 	%r656, [%rd6+248];
	xor.b32  	%r959, %r959, %r656;
	ld.global.u32 	%r657, [%rd6+252];
	xor.b32  	%r958, %r958, %r657;
	ld.global.u32 	%r658, [%rd6+256];
	xor.b32  	%r957, %r957, %r658;
$L__BB0_32:
	and.b32  	%r660, %r566, 8192;
	setp.eq.s32 	%p18, %r660, 0;
	@%p18 bra 	$L__BB0_34;
	ld.global.u32 	%r661, [%rd6+260];
	xor.b32  	%r961, %r961, %r661;
	ld.global.u32 	%r662, [%rd6+264];
	xor.b32  	%r960, %r960, %r662;
	ld.global.u32 	%r663, [%rd6+268];
	xor.b32  	%r959, %r959, %r663;
	ld.global.u32 	%r664, [%rd6+272];
	xor.b32  	%r958, %r958, %r664;
	ld.global.u32 	%r665, [%rd6+276];
	xor.b32  	%r957, %r957, %r665;
$L__BB0_34:
	and.b32  	%r667, %r566, 16384;
	setp.eq.s32 	%p19, %r667, 0;
	@%p19 bra 	$L__BB0_36;
	ld.global.u32 	%r668, [%rd6+280];
	xor.b32  	%r961, %r961, %r668;
	ld.global.u32 	%r669, [%rd6+284];
	xor.b32  	%r960, %r960, %r669;
	ld.global.u32 	%r670, [%rd6+288];
	xor.b32  	%r959, %r959, %r670;
	ld.global.u32 	%r671, [%rd6+292];
	xor.b32  	%r958, %r958, %r671;
	ld.global.u32 	%r672, [%rd6+296];
	xor.b32  	%r957, %r957, %r672;
$L__BB0_36:
	and.b32  	%r674, %r566, 32768;
	setp.eq.s32 	%p20, %r674, 0;
	@%p20 bra 	$L__BB0_38;
	ld.global.u32 	%r675, [%rd6+300];
	xor.b32  	%r961, %r961, %r675;
	ld.global.u32 	%r676, [%rd6+304];
	xor.b32  	%r960, %r960, %r676;
	ld.global.u32 	%r677, [%rd6+308];
	xor.b32  	%r959, %r959, %r677;
	ld.global.u32 	%r678, [%rd6+312];
	xor.b32  	%r958, %r958, %r678;
	ld.global.u32 	%r679, [%rd6+316];
	xor.b32  	%r957, %r957, %r679;
$L__BB0_38:
	add.s32 	%r956, %r956, 16;
	setp.ne.s32 	%p21, %r956, 32;
	@%p21 bra 	$L__BB0_6;
	mad.lo.s32 	%r680, %r950, -31, %r20;
	add.s32 	%r950, %r680, 1;
	setp.ne.s32 	%p22, %r950, 5;
	@%p22 bra 	$L__BB0_5;
	st.local.u32 	[%rd1+4], %r961;
	st.local.v2.u32 	[%rd1+8], {%r960, %r959};
	st.local.v2.u32 	[%rd1+16], {%r958, %r957};
	setp.eq.s64 	%p23, %rd4, 1;
	@%p23 bra 	$L__BB0_115;
	mov.b32 	%r957, 0;
	mov.u32 	%r1050, %r957;
	mov.u32 	%r1051, %r957;
	mov.u32 	%r960, %r957;
	mov.u32 	%r961, %r957;
	mov.u32 	%r1042, %r957;
$L__BB0_42:
	mul.wide.u32 	%rd18, %r1042, 4;
	add.s64 	%rd19, %rd1, %rd18;
	ld.local.u32 	%r195, [%rd19+4];
	shl.b32 	%r196, %r1042, 5;
	mov.b32 	%r1048, 0;
$L__BB0_43:
	.pragma "nounroll";
	shr.u32 	%r683, %r195, %r1048;
	and.b32  	%r684, %r683, 1;
	setp.eq.b32 	%p24, %r684, 1;
	not.pred 	%p25, %p24;
	add.s32 	%r685, %r196, %r1048;
	mul.lo.s32 	%r686, %r685, 5;
	mul.wide.u32 	%rd20, %r686, 4;
	add.s64 	%rd7, %rd5, %rd20;
	@%p25 bra 	$L__BB0_45;
	ld.global.u32 	%r687, [%rd7];
	xor.b32  	%r961, %r961, %r687;
	ld.global.u32 	%r688, [%rd7+4];
	xor.b32  	%r960, %r960, %r688;
	ld.global.u32 	%r689, [%rd7+8];
	xor.b32  	%r1051, %r1051, %r689;
	ld.global.u32 	%r690, [%rd7+12];
	xor.b32  	%r1050, %r1050, %r690;
	ld.global.u32 	%r691, [%rd7+16];
	xor.b32  	%r957, %r957, %r691;
$L__BB0_45:
	and.b32  	%r693, %r683, 2;
	setp.eq.s32 	%p26, %r693, 0;
	@%p26 bra 	$L__BB0_47;
	ld.global.u32 	%r694, [%rd7+20];
	xor.b32  	%r961, %r961, %r694;
	ld.global.u32 	%r695, [%rd7+24];
	xor.b32  	%r960, %r960, %r695;
	ld.global.u32 	%r696, [%rd7+28];
	xor.b32  	%r1051, %r1051, %r696;
	ld.global.u32 	%r697, [%rd7+32];
	xor.b32  	%r1050, %r1050, %r697;
	ld.global.u32 	%r698, [%rd7+36];
	xor.b32  	%r957, %r957, %r698;
$L__BB0_47:
	and.b32  	%r700, %r683, 4;
	setp.eq.s32 	%p27, %r700, 0;
	@%p27 bra 	$L__BB0_49;
	ld.global.u32 	%r701, [%rd7+40];
	xor.b32  	%r961, %r961, %r701;
	ld.global.u32 	%r702, [%rd7+44];
	xor.b32  	%r960, %r960, %r702;
	ld.global.u32 	%r703, [%rd7+48];
	xor.b32  	%r1051, %r1051, %r703;
	ld.global.u32 	%r704, [%rd7+52];
	xor.b32  	%r1050, %r1050, %r704;
	ld.global.u32 	%r705, [%rd7+56];
	xor.b32  	%r957, %r957, %r705;
$L__BB0_49:
	and.b32  	%r707, %r683, 8;
	setp.eq.s32 	%p28, %r707, 0;
	@%p28 bra 	$L__BB0_51;
	ld.global.u32 	%r708, [%rd7+60];
	xor.b32  	%r961, %r961, %r708;
	ld.global.u32 	%r709, [%rd7+64];
	xor.b32  	%r960, %r960, %r709;
	ld.global.u32 	%r710, [%rd7+68];
	xor.b32  	%r1051, %r1051, %r710;
	ld.global.u32 	%r711, [%rd7+72];
	xor.b32  	%r1050, %r1050, %r711;
	ld.global.u32 	%r712, [%rd7+76];
	xor.b32  	%r957, %r957, %r712;
$L__BB0_51:
	and.b32  	%r714, %r683, 16;
	setp.eq.s32 	%p29, %r714, 0;
	@%p29 bra 	$L__BB0_53;
	ld.global.u32 	%r715, [%rd7+80];
	xor.b32  	%r961, %r961, %r715;
	ld.global.u32 	%r716, [%rd7+84];
	xor.b32  	%r960, %r960, %r716;
	ld.global.u32 	%r717, [%rd7+88];
	xor.b32  	%r1051, %r1051, %r717;
	ld.global.u32 	%r718, [%rd7+92];
	xor.b32  	%r1050, %r1050, %r718;
	ld.global.u32 	%r719, [%rd7+96];
	xor.b32  	%r957, %r957, %r719;
$L__BB0_53:
	and.b32  	%r721, %r683, 32;
	setp.eq.s32 	%p30, %r721, 0;
	@%p30 bra 	$L__BB0_55;
	ld.global.u32 	%r722, [%rd7+100];
	xor.b32  	%r961, %r961, %r722;
	ld.global.u32 	%r723, [%rd7+104];
	xor.b32  	%r960, %r960, %r723;
	ld.global.u32 	%r724, [%rd7+108];
	xor.b32  	%r1051, %r1051, %r724;
	ld.global.u32 	%r725, [%rd7+112];
	xor.b32  	%r1050, %r1050, %r725;
	ld.global.u32 	%r726, [%rd7+116];
	xor.b32  	%r957, %r957, %r726;
$L__BB0_55:
	and.b32  	%r728, %r683, 64;
	setp.eq.s32 	%p31, %r728, 0;
	@%p31 bra 	$L__BB0_57;
	ld.global.u32 	%r729, [%rd7+120];
	xor.b32  	%r961, %r961, %r729;
	ld.global.u32 	%r730, [%rd7+124];
	xor.b32  	%r960, %r960, %r730;
	ld.global.u32 	%r731, [%rd7+128];
	xor.b32  	%r1051, %r1051, %r731;
	ld.global.u32 	%r732, [%rd7+132];
	xor.b32  	%r1050, %r1050, %r732;
	ld.global.u32 	%r733, [%rd7+136];
	xor.b32  	%r957, %r957, %r733;
$L__BB0_57:
	and.b32  	%r735, %r683, 128;
	setp.eq.s32 	%p32, %r735, 0;
	@%p32 bra 	$L__BB0_59;
	ld.global.u32 	%r736, [%rd7+140];
	xor.b32  	%r961, %r961, %r736;
	ld.global.u32 	%r737, [%rd7+144];
	xor.b32  	%r960, %r960, %r737;
	ld.global.u32 	%r738, [%rd7+148];
	xor.b32  	%r1051, %r1051, %r738;
	ld.global.u32 	%r739, [%rd7+152];
	xor.b32  	%r1050, %r1050, %r739;
	ld.global.u32 	%r740, [%rd7+156];
	xor.b32  	%r957, %r957, %r740;
$L__BB0_59:
	and.b32  	%r742, %r683, 256;
	setp.eq.s32 	%p33, %r742, 0;
	@%p33 bra 	$L__BB0_61;
	ld.global.u32 	%r743, [%rd7+160];
	xor.b32  	%r961, %r961, %r743;
	ld.global.u32 	%r744, [%rd7+164];
	xor.b32  	%r960, %r960, %r744;
	ld.global.u32 	%r745, [%rd7+168];
	xor.b32  	%r1051, %r1051, %r745;
	ld.global.u32 	%r746, [%rd7+172];
	xor.b32  	%r1050, %r1050, %r746;
	ld.global.u32 	%r747, [%rd7+176];
	xor.b32  	%r957, %r957, %r747;
$L__BB0_61:
	and.b32  	%r749, %r683, 512;
	setp.eq.s32 	%p34, %r749, 0;
	@%p34 bra 	$L__BB0_63;
	ld.global.u32 	%r750, [%rd7+180];
	xor.b32  	%r961, %r961, %r750;
	ld.global.u32 	%r751, [%rd7+184];
	xor.b32  	%r960, %r960, %r751;
	ld.global.u32 	%r752, [%rd7+188];
	xor.b32  	%r1051, %r1051, %r752;
	ld.global.u32 	%r753, [%rd7+192];
	xor.b32  	%r1050, %r1050, %r753;
	ld.global.u32 	%r754, [%rd7+196];
	xor.b32  	%r957, %r957, %r754;
$L__BB0_63:
	and.b32  	%r756, %r683, 1024;
	setp.eq.s32 	%p35, %r756, 0;
	@%p35 bra 	$L__BB0_65;
	ld.global.u32 	%r757, [%rd7+200];
	xor.b32  	%r961, %r961, %r757;
	ld.global.u32 	%r758, [%rd7+204];
	xor.b32  	%r960, %r960, %r758;
	ld.global.u32 	%r759, [%rd7+208];
	xor.b32  	%r1051, %r1051, %r759;
	ld.global.u32 	%r760, [%rd7+212];
	xor.b32  	%r1050, %r1050, %r760;
	ld.global.u32 	%r761, [%rd7+216];
	xor.b32  	%r957, %r957, %r761;
$L__BB0_65:
	and.b32  	%r763, %r683, 2048;
	setp.eq.s32 	%p36, %r763, 0;
	@%p36 bra 	$L__BB0_67;
	ld.global.u32 	%r764, [%rd7+220];
	xor.b32  	%r961, %r961, %r764;
	ld.global.u32 	%r765, [%rd7+224];
	xor.b32  	%r960, %r960, %r765;
	ld.global.u32 	%r766, [%rd7+228];
	xor.b32  	%r1051, %r1051, %r766;
	ld.global.u32 	%r767, [%rd7+232];
	xor.b32  	%r1050, %r1050, %r767;
	ld.global.u32 	%r768, [%rd7+236];
	xor.b32  	%r957, %r957, %r768;
$L__BB0_67:
	and.b32  	%r770, %r683, 4096;
	setp.eq.s32 	%p37, %r770, 0;
	@%p37 bra 	$L__BB0_69;
	ld.global.u32 	%r771, [%rd7+240];
	xor.b32  	%r961, %r961, %r771;
	ld.global.u32 	%r772, [%rd7+244];
	xor.b32  	%r960, %r960, %r772;
	ld.global.u32 	%r773, [%rd7+248];
	xor.b32  	%r1051, %r1051, %r773;
	ld.global.u32 	%r774, [%rd7+252];
	xor.b32  	%r1050, %r1050, %r774;
	ld.global.u32 	%r775, [%rd7+256];
	xor.b32  	%r957, %r957, %r775;
$L__BB0_69:
	and.b32  	%r777, %r683, 8192;
	setp.eq.s32 	%p38, %r777, 0;
	@%p38 bra 	$L__BB0_71;
	ld.global.u32 	%r778, [%rd7+260];
	xor.b32  	%r961, %r961, %r778;
	ld.global.u32 	%r779, [%rd7+264];
	xor.b32  	%r960, %r960, %r779;
	ld.global.u32 	%r780, [%rd7+268];
	xor.b32  	%r1051, %r1051, %r780;
	ld.global.u32 	%r781, [%rd7+272];
	xor.b32  	%r1050, %r1050, %r781;
	ld.global.u32 	%r782, [%rd7+276];
	xor.b32  	%r957, %r957, %r782;
$L__BB0_71:
	and.b32  	%r784, %r683, 16384;
	setp.eq.s32 	%p39, %r784, 0;
	@%p39 bra 	$L__BB0_73;
	ld.global.u32 	%r785, [%rd7+280];
	xor.b32  	%r961, %r961, %r785;
	ld.global.u32 	%r786, [%rd7+284];
	xor.b32  	%r960, %r960, %r786;
	ld.global.u32 	%r787, [%rd7+288];
	xor.b32  	%r1051, %r1051, %r787;
	ld.global.u32 	%r788, [%rd7+292];
	xor.b32  	%r1050, %r1050, %r788;
	ld.global.u32 	%r789, [%rd7+296];
	xor.b32  	%r957, %r957, %r789;
$L__BB0_73:
	and.b32  	%r791, %r683, 32768;
	setp.eq.s32 	%p40, %r791, 0;
	@%p40 bra 	$L__BB0_75;
	ld.global.u32 	%r792, [%rd7+300];
	xor.b32  	%r961, %r961, %r792;
	ld.global.u32 	%r793, [%rd7+304];
	xor.b32  	%r960, %r960, %r793;
	ld.global.u32 	%r794, [%rd7+308];
	xor.b32  	%r1051, %r1051, %r794;
	ld.global.u32 	%r795, [%rd7+312];
	xor.b32  	%r1050, %r1050, %r795;
	ld.global.u32 	%r796, [%rd7+316];
	xor.b32  	%r957, %r957, %r796;
$L__BB0_75:
	add.s32 	%r1048, %r1048, 16;
	setp.ne.s32 	%p41, %r1048, 32;
	@%p41 bra 	$L__BB0_43;
	mad.lo.s32 	%r797, %r1042, -31, %r196;
	add.s32 	%r1042, %r797, 1;
	setp.ne.s32 	%p42, %r1042, 5;
	@%p42 bra 	$L__BB0_42;
	st.local.u32 	[%rd1+4], %r961;
	st.local.v2.u32 	[%rd1+8], {%r960, %r1051};
	st.local.v2.u32 	[%rd1+16], {%r1050, %r957};
	setp.ne.s64 	%p43, %rd4, 3;
	@%p43 bra 	$L__BB0_115;
	mov.b32 	%r957, 0;
	mov.u32 	%r1142, %r957;
	mov.u32 	%r1143, %r957;
	mov.u32 	%r960, %r957;
	mov.u32 	%r961, %r957;
	mov.u32 	%r1134, %r957;
$L__BB0_79:
	mul.wide.u32 	%rd21, %r1134, 4;
	add.s64 	%rd22, %rd1, %rd21;
	ld.local.u32 	%r371, [%rd22+4];
	shl.b32 	%r372, %r1134, 5;
	mov.b32 	%r1140, 0;
$L__BB0_80:
	.pragma "nounroll";
	shr.u32 	%r800, %r371, %r1140;
	and.b32  	%r801, %r800, 1;
	setp.eq.b32 	%p44, %r801, 1;
	not.pred 	%p45, %p44;
	add.s32 	%r802, %r372, %r1140;
	mul.lo.s32 	%r803, %r802, 5;
	mul.wide.u32 	%rd23, %r803, 4;
	add.s64 	%rd8, %rd5, %rd23;
	@%p45 bra 	$L__BB0_82;
	ld.global.u32 	%r804, [%rd8];
	xor.b32  	%r961, %r961, %r804;
	ld.global.u32 	%r805, [%rd8+4];
	xor.b32  	%r960, %r960, %r805;
	ld.global.u32 	%r806, [%rd8+8];
	xor.b32  	%r1143, %r1143, %r806;
	ld.global.u32 	%r807, [%rd8+12];
	xor.b32  	%r1142, %r1142, %r807;
	ld.global.u32 	%r808, [%rd8+16];
	xor.b32  	%r957, %r957, %r808;
$L__BB0_82:
	and.b32  	%r810, %r800, 2;
	setp.eq.s32 	%p46, %r810, 0;
	@%p46 bra 	$L__BB0_84;
	ld.global.u32 	%r811, [%rd8+20];
	xor.b32  	%r961, %r961, %r811;
	ld.global.u32 	%r812, [%rd8+24];
	xor.b32  	%r960, %r960, %r812;
	ld.global.u32 	%r813, [%rd8+28];
	xor.b32  	%r1143, %r1143, %r813;
	ld.global.u32 	%r814, [%rd8+32];
	xor.b32  	%r1142, %r1142, %r814;
	ld.global.u32 	%r815, [%rd8+36];
	xor.b32  	%r957, %r957, %r815;
$L__BB0_84:
	and.b32  	%r817, %r800, 4;
	setp.eq.s32 	%p47, %r817, 0;
	@%p47 bra 	$L__BB0_86;
	ld.global.u32 	%r818, [%rd8+40];
	xor.b32  	%r961, %r961, %r818;
	ld.global.u32 	%r819, [%rd8+44];
	xor.b32  	%r960, %r960, %r819;
	ld.global.u32 	%r820, [%rd8+48];
	xor.b32  	%r1143, %r1143, %r820;
	ld.global.u32 	%r821, [%rd8+52];
	xor.b32  	%r1142, %r1142, %r821;
	ld.global.u32 	%r822, [%rd8+56];
	xor.b32  	%r957, %r957, %r822;
$L__BB0_86:
	and.b32  	%r824, %r800, 8;
	setp.eq.s32 	%p48, %r824, 0;
	@%p48 bra 	$L__BB0_88;
	ld.global.u32 	%r825, [%rd8+60];
	xor.b32  	%r961, %r961, %r825;
	ld.global.u32 	%r826, [%rd8+64];
	xor.b32  	%r960, %r960, %r826;
	ld.global.u32 	%r827, [%rd8+68];
	xor.b32  	%r1143, %r1143, %r827;
	ld.global.u32 	%r828, [%rd8+72];
	xor.b32  	%r1142, %r1142, %r828;
	ld.global.u32 	%r829, [%rd8+76];
	xor.b32  	%r957, %r957, %r829;
$L__BB0_88:
	and.b32  	%r831, %r800, 16;
	setp.eq.s32 	%p49, %r831, 0;
	@%p49 bra 	$L__BB0_90;
	ld.global.u32 	%r832, [%rd8+80];
	xor.b32  	%r961, %r961, %r832;
	ld.global.u32 	%r833, [%rd8+84];
	xor.b32  	%r960, %r960, %r833;
	ld.global.u32 	%r834, [%rd8+88];
	xor.b32  	%r1143, %r1143, %r834;
	ld.global.u32 	%r835, [%rd8+92];
	xor.b32  	%r1142, %r1142, %r835;
	ld.global.u32 	%r836, [%rd8+96];
	xor.b32  	%r957, %r957, %r836;
$L__BB0_90:
	and.b32  	%r838, %r800, 32;
	setp.eq.s32 	%p50, %r838, 0;
	@%p50 bra 	$L__BB0_92;
	ld.global.u32 	%r839, [%rd8+100];
	xor.b32  	%r961, %r961, %r839;
	ld.global.u32 	%r840, [%rd8+104];
	xor.b32  	%r960, %r960, %r840;
	ld.global.u32 	%r841, [%rd8+108];
	xor.b32  	%r1143, %r1143, %r841;
	ld.global.u32 	%r842, [%rd8+112];
	xor.b32  	%r1142, %r1142, %r842;
	ld.global.u32 	%r843, [%rd8+116];
	xor.b32  	%r957, %r957, %r843;
$L__BB0_92:
	and.b32  	%r845, %r800, 64;
	setp.eq.s32 	%p51, %r845, 0;
	@%p51 bra 	$L__BB0_94;
	ld.global.u32 	%r846, [%rd8+120];
	xor.b32  	%r961, %r961, %r846;
	ld.global.u32 	%r847, [%rd8+124];
	xor.b32  	%r960, %r960, %r847;
	ld.global.u32 	%r848, [%rd8+128];
	xor.b32  	%r1143, %r1143, %r848;
	ld.global.u32 	%r849, [%rd8+132];
	xor.b32  	%r1142, %r1142, %r849;
	ld.global.u32 	%r850, [%rd8+136];
	xor.b32  	%r957, %r957, %r850;
$L__BB0_94:
	and.b32  	%r852, %r800, 128;
	setp.eq.s32 	%p52, %r852, 0;
	@%p52 bra 	$L__BB0_96;
	ld.global.u32 	%r853, [%rd8+140];
	xor.b32  	%r961, %r961, %r853;
	ld.global.u32 	%r854, [%rd8+144];
	xor.b32  	%r960, %r960, %r854;
	ld.global.u32 	%r855, [%rd8+148];
	xor.b32  	%r1143, %r1143, %r855;
	ld.global.u32 	%r856, [%rd8+152];
	xor.b32  	%r1142, %r1142, %r856;
	ld.global.u32 	%r857, [%rd8+156];
	xor.b32  	%r957, %r957, %r857;
$L__BB0_96:
	and.b32  	%r859, %r800, 256;
	setp.eq.s32 	%p53, %r859, 0;
	@%p53 bra 	$L__BB0_98;
	ld.global.u32 	%r860, [%rd8+160];
	xor.b32  	%r961, %r961, %r860;
	ld.global.u32 	%r861, [%rd8+164];
	xor.b32  	%r960, %r960, %r861;
	ld.global.u32 	%r862, [%rd8+168];
	xor.b32  	%r1143, %r1143, %r862;
	ld.global.u32 	%r863, [%rd8+172];
	xor.b32  	%r1142, %r1142, %r863;
	ld.global.u32 	%r864, [%rd8+176];
	xor.b32  	%r957, %r957, %r864;
$L__BB0_98:
	and.b32  	%r866, %r800, 512;
	setp.eq.s32 	%p54, %r866, 0;
	@%p54 bra 	$L__BB0_100;
	ld.global.u32 	%r867, [%rd8+180];
	xor.b32  	%r961, %r961, %r867;
	ld.global.u32 	%r868, [%rd8+184];
	xor.b32  	%r960, %r960, %r868;
	ld.global.u32 	%r869, [%rd8+188];
	xor.b32  	%r1143, %r1143, %r869;
	ld.global.u32 	%r870, [%rd8+192];
	xor.b32  	%r1142, %r1142, %r870;
	ld.global.u32 	%r871, [%rd8+196];
	xor.b32  	%r957, %r957, %r871;
$L__BB0_100:
	and.b32  	%r873, %r800, 1024;
	setp.eq.s32 	%p55, %r873, 0;
	@%p55 bra 	$L__BB0_102;
	ld.global.u32 	%r874, [%rd8+200];
	xor.b32  	%r961, %r961, %r874;
	ld.global.u32 	%r875, [%rd8+204];
	xor.b32  	%r960, %r960, %r875;
	ld.global.u32 	%r876, [%rd8+208];
	xor.b32  	%r1143, %r1143, %r876;
	ld.global.u32 	%r877, [%rd8+212];
	xor.b32  	%r1142, %r1142, %r877;
	ld.global.u32 	%r878, [%rd8+216];
	xor.b32  	%r957, %r957, %r878;
$L__BB0_102:
	and.b32  	%r880, %r800, 2048;
	setp.eq.s32 	%p56, %r880, 0;
	@%p56 bra 	$L__BB0_104;
	ld.global.u32 	%r881, [%rd8+220];
	xor.b32  	%r961, %r961, %r881;
	ld.global.u32 	%r882, [%rd8+224];
	xor.b32  	%r960, %r960, %r882;
	ld.global.u32 	%r883, [%rd8+228];
	xor.b32  	%r1143, %r1143, %r883;
	ld.global.u32 	%r884, [%rd8+232];
	xor.b32  	%r1142, %r1142, %r884;
	ld.global.u32 	%r885, [%rd8+236];
	xor.b32  	%r957, %r957, %r885;
$L__BB0_104:
	and.b32  	%r887, %r800, 4096;
	setp.eq.s32 	%p57, %r887, 0;
	@%p57 bra 	$L__BB0_106;
	ld.global.u32 	%r888, [%rd8+240];
	xor.b32  	%r961, %r961, %r888;
	ld.global.u32 	%r889, [%rd8+244];
	xor.b32  	%r960, %r960, %r889;
	ld.global.u32 	%r890, [%rd8+248];
	xor.b32  	%r1143, %r1143, %r890;
	ld.global.u32 	%r891, [%rd8+252];
	xor.b32  	%r1142, %r1142, %r891;
	ld.global.u32 	%r892, [%rd8+256];
	xor.b32  	%r957, %r957, %r892;
$L__BB0_106:
	and.b32  	%r894, %r800, 8192;
	setp.eq.s32 	%p58, %r894, 0;
	@%p58 bra 	$L__BB0_108;
	ld.global.u32 	%r895, [%rd8+260];
	xor.b32  	%r961, %r961, %r895;
	ld.global.u32 	%r896, [%rd8+264];
	xor.b32  	%r960, %r960, %r896;
	ld.global.u32 	%r897, [%rd8+268];
	xor.b32  	%r1143, %r1143, %r897;
	ld.global.u32 	%r898, [%rd8+272];
	xor.b32  	%r1142, %r1142, %r898;
	ld.global.u32 	%r899, [%rd8+276];
	xor.b32  	%r957, %r957, %r899;
$L__BB0_108:
	and.b32  	%r901, %r800, 16384;
	setp.eq.s32 	%p59, %r901, 0;
	@%p59 bra 	$L__BB0_110;
	ld.global.u32 	%r902, [%rd8+280];
	xor.b32  	%r961, %r961, %r902;
	ld.global.u32 	%r903, [%rd8+284];
	xor.b32  	%r960, %r960, %r903;
	ld.global.u32 	%r904, [%rd8+288];
	xor.b32  	%r1143, %r1143, %r904;
	ld.global.u32 	%r905, [%rd8+292];
	xor.b32  	%r1142, %r1142, %r905;
	ld.global.u32 	%r906, [%rd8+296];
	xor.b32  	%r957, %r957, %r906;
$L__BB0_110:
	and.b32  	%r908, %r800, 32768;
	setp.eq.s32 	%p60, %r908, 0;
	@%p60 bra 	$L__BB0_112;
	ld.global.u32 	%r909, [%rd8+300];
	xor.b32  	%r961, %r961, %r909;
	ld.global.u32 	%r910, [%rd8+304];
	xor.b32  	%r960, %r960, %r910;
	ld.global.u32 	%r911, [%rd8+308];
	xor.b32  	%r1143, %r1143, %r911;
	ld.global.u32 	%r912, [%rd8+312];
	xor.b32  	%r1142, %r1142, %r912;
	ld.global.u32 	%r913, [%rd8+316];
	xor.b32  	%r957, %r957, %r913;
$L__BB0_112:
	add.s32 	%r1140, %r1140, 16;
	setp.ne.s32 	%p61, %r1140, 32;
	@%p61 bra 	$L__BB0_80;
	mad.lo.s32 	%r914, %r1134, -31, %r372;
	add.s32 	%r1134, %r914, 1;
	setp.ne.s32 	%p62, %r1134, 5;
	@%p62 bra 	$L__BB0_79;
	st.local.u32 	[%rd1+4], %r961;
	st.local.v2.u32 	[%rd1+8], {%r960, %r1143};
	st.local.v2.u32 	[%rd1+16], {%r1142, %r957};
$L__BB0_115:
	shr.u64 	%rd25, %rd3, 2;
	add.s32 	%r944, %r944, 1;
	setp.gt.u64 	%p63, %rd3, 3;
	@%p63 bra 	$L__BB0_3;
$L__BB0_116:
	shr.u32 	%r915, %r961, 2;
	xor.b32  	%r916, %r915, %r961;
	shl.b32 	%r917, %r957, 4;
	shl.b32 	%r918, %r916, 1;
	xor.b32  	%r919, %r918, %r917;
	xor.b32  	%r920, %r919, %r916;
	xor.b32  	%r921, %r920, %r957;
	add.s32 	%r922, %r5, %r921;
	add.s32 	%r923, %r922, 362437;
	cvt.rn.f32.u32 	%f1, %r923;
	fma.rn.f32 	%f2, %f1, 0f2F800000, 0f2F000000;
	shr.u32 	%r924, %r960, 2;
	xor.b32  	%r925, %r924, %r960;
	shl.b32 	%r926, %r921, 4;
	shl.b32 	%r927, %r925, 1;
	xor.b32  	%r928, %r927, %r926;
	xor.b32  	%r929, %r928, %r925;
	xor.b32  	%r930, %r929, %r921;
	add.s32 	%r931, %r5, %r930;
	add.s32 	%r932, %r931, 724874;
	cvt.rn.f32.u32 	%f3, %r932;
	fma.rn.f32 	%f4, %f3, 0f2F800000, 0f2F000000;
	mul.f32 	%f5, %f4, %f4;
	fma.rn.f32 	%f6, %f2, %f2, %f5;
	setp.lt.f32 	%p64, %f6, 0f3F800000;
	selp.u32 	%r933, 1, 0, %p64;
	st.shared.u32 	[%r4], %r933;
$L__BB0_117:
	setp.lt.u32 	%p65, %r1227, 2;
	@%p65 bra 	$L__BB0_121;
$L__BB0_118:
	shr.u32 	%r549, %r1227, 1;
	bar.sync 	0;
	setp.ge.u32 	%p66, %r1, %r549;
	@%p66 bra 	$L__BB0_120;
	shl.b32 	%r934, %r549, 2;
	add.s32 	%r935, %r4, %r934;
	ld.shared.u32 	%r936, [%r935];
	ld.shared.u32 	%r937, [%r4];
	add.s32 	%r938, %r937, %r936;
	st.shared.u32 	[%r4], %r938;
$L__BB0_120:
	setp.gt.u32 	%p67, %r1227, 3;
	mov.u32 	%r1227, %r549;
	@%p67 bra 	$L__BB0_118;
$L__BB0_121:
	setp.ne.s32 	%p68, %r1, 0;
	@%p68 bra 	$L__BB0_123;
	ld.shared.u32 	%r939, [_ZZ11monte_carloPiiE5sdata];
	cvta.to.global.u64 	%rd24, %rd10;
	atom.global.add.u32 	%r940, [%rd24], %r939;
$L__BB0_123:
	ret;

}


// ===== COMPILED SASS (sm_100) =====

	.target	sm_100

	.elftype	@"ET_EXEC"


//--------------------- .note.nv.tkinfo           --------------------------
	.section	.note.nv.tkinfo,"",@"SHT_NOTE"
	.sectionflags	@"SHF_NOTE_NV_TKINFO"
	.tkinfo
        /*0018*/ 	.word	0x00000002
        /*0030*/ 	.string	""
        /*0030*/ 	.string	"ptxas"
        /*0030*/ 	.string	"Cuda compilation tools, release 13.0, V13.0.88"
        /*0030*/ 	.string	"Build cuda_13.0.r13.0/compiler.36424714_0"
        /*0030*/ 	.string	"-arch sm_100 -m 64 "



//--------------------- .note.nv.cuinfo           --------------------------
	.section	.note.nv.cuinfo,"",@"SHT_NOTE"
	.sectionflags	@"SHF_NOTE_NV_CUINFO"
        /*0018*/ 	.short	0x0002
        /*001a*/ 	.short	0x0064
        /*001c*/ 	.short	0x0082
	.zero		2


//--------------------- .nv.info                  --------------------------
	.section	.nv.info,"",@"SHT_CUDA_INFO"
	.align	4


	//----- nvinfo : EIATTR_REGCOUNT
	.align		4
        /*0000*/ 	.byte	0x04, 0x2f
        /*0002*/ 	.short	(.L_10 - .L_9)
	.align		4
.L_9:
        /*0004*/ 	.word	index@(_Z11monte_carloPii)
        /*0008*/ 	.word	0x0000001f


	//----- nvinfo : EIATTR_FRAME_SIZE
	.align		4
.L_10:
        /*000c*/ 	.byte	0x04, 0x11
        /*000e*/ 	.short	(.L_12 - .L_11)
	.align		4
.L_11:
        /*0010*/ 	.word	index@(_Z11monte_carloPii)
        /*0014*/ 	.word	0x00000030


	//----- nvinfo : EIATTR_MIN_STACK_SIZE
	.align		4
.L_12:
        /*0018*/ 	.byte	0x04, 0x12
        /*001a*/ 	.short	(.L_14 - .L_13)
	.align		4
.L_13:
        /*001c*/ 	.word	index@(_Z11monte_carloPii)
        /*0020*/ 	.word	0x00000030
.L_14:


//--------------------- .nv.compat                --------------------------
	.section	.nv.compat,"",@"SHT_CUDA_COMPAT_INFO"
	.align	4
        /*0000*/ 	.byte	0x02, 0x09, 0x00, 0x00, 0x02, 0x02, 0x01, 0x00, 0x02, 0x05, 0x05, 0x00, 0x03, 0x07, 0x01, 0x01
        /*0010*/ 	.byte	0x02, 0x03, 0x00, 0x00, 0x02, 0x06, 0x01, 0x00, 0x04, 0x0b, 0x08, 0x00, 0x01, 0x00, 0x00, 0x00
        /*0020*/ 	.byte	0x00, 0x00, 0x00, 0x00


//--------------------- .nv.info._Z11monte_carloPii --------------------------
	.section	.nv.info._Z11monte_carloPii,"",@"SHT_CUDA_INFO"
	.sectionflags	@""
	.align	4


	//----- nvinfo : EIATTR_CUDA_API_VERSION
	.align		4
        /*0000*/ 	.byte	0x04, 0x37
        /*0002*/ 	.short	(.L_16 - .L_15)
.L_15:
        /*0004*/ 	.word	0x00000082


	//----- nvinfo : EIATTR_KPARAM_INFO
	.align		4
.L_16:
        /*0008*/ 	.byte	0x04, 0x17
        /*000a*/ 	.short	(.L_18 - .L_17)
.L_17:
        /*000c*/ 	.word	0x00000000
        /*0010*/ 	.short	0x0001
        /*0012*/ 	.short	0x0008
        /*0014*/ 	.byte	0x00, 0xf0, 0x11, 0x00


	//----- nvinfo : EIATTR_KPARAM_INFO
	.align		4
.L_18:
        /*0018*/ 	.byte	0x04, 0x17
        /*001a*/ 	.short	(.L_20 - .L_19)
.L_19:
        /*001c*/ 	.word	0x00000000
        /*0020*/ 	.short	0x0000
        /*0022*/ 	.short	0x0000
        /*0024*/ 	.byte	0x00, 0xf5, 0x21, 0x00


	//----- nvinfo : EIATTR_SPARSE_MMA_MASK
	.align		4
.L_20:
        /*0028*/ 	.byte	0x03, 0x50
        /*002a*/ 	.short	0x0000


	//----- nvinfo : EIATTR_MAXREG_COUNT
	.align		4
        /*002c*/ 	.byte	0x03, 0x1b
        /*002e*/ 	.short	0x00ff


	//----- nvinfo : EIATTR_NUM_BARRIERS
	.align		4
        /*0030*/ 	.byte	0x02, 0x4c
        /*0032*/ 	.byte	0x01
	.zero		1


	//----- nvinfo : EIATTR_MERCURY_ISA_VERSION
	.align		4
        /*0034*/ 	.byte	0x03, 0x5f
        /*0036*/ 	.short	0x0101


	//----- nvinfo : EIATTR_VRC_CTA_INIT_COUNT
	.align		4
        /*0038*/ 	.byte	0x02, 0x4a
	.zero		1
	.zero		1


	//----- nvinfo : EIATTR_EXIT_INSTR_OFFSETS
	.align		4
        /*003c*/ 	.byte	0x04, 0x1c
        /*003e*/ 	.short	(.L_22 - .L_21)


	//   ....[0]....
.L_21:
        /*0040*/ 	.word	0x000029f0


	//   ....[1]....
        /*0044*/ 	.word	0x00002a60


	//----- nvinfo : EIATTR_CRS_STACK_SIZE
	.align		4
.L_22:
        /*0048*/ 	.byte	0x04, 0x1e
        /*004a*/ 	.short	(.L_24 - .L_23)
.L_23:
        /*004c*/ 	.word	0x00000000


	//----- nvinfo : EIATTR_CBANK_PARAM_SIZE
	.align		4
.L_24:
        /*0050*/ 	.byte	0x03, 0x19
        /*0052*/ 	.short	0x000c


	//----- nvinfo : EIATTR_PARAM_CBANK
	.align		4
        /*0054*/ 	.byte	0x04, 0x0a
        /*0056*/ 	.short	(.L_26 - .L_25)
	.align		4
.L_25:
        /*0058*/ 	.word	index@(.nv.constant0._Z11monte_carloPii)
        /*005c*/ 	.short	0x0380
        /*005e*/ 	.short	0x000c


	//----- nvinfo : EIATTR_SW_WAR
	.align		4
.L_26:
        /*0060*/ 	.byte	0x04, 0x36
        /*0062*/ 	.short	(.L_28 - .L_27)
.L_27:
        /*0064*/ 	.word	0x00000008
.L_28:


//--------------------- .nv.callgraph             --------------------------
	.section	.nv.callgraph,"",@"SHT_CUDA_CALLGRAPH"
	.align	4
	.sectionentsize	8
	.align		4
        /*0000*/ 	.word	0x00000000
	.align		4
        /*0004*/ 	.word	0xffffffff
	.align		4
        /*0008*/ 	.word	0x00000000
	.align		4
        /*000c*/ 	.word	0xfffffffe
	.align		4
        /*0010*/ 	.word	0x00000000
	.align		4
        /*0014*/ 	.word	0xfffffffd
	.align		4
        /*0018*/ 	.word	0x00000000
	.align		4
        /*001c*/ 	.word	0xfffffffc


//--------------------- .nv.constant4             --------------------------
	.section	.nv.constant4,"a",@progbits
	.align	8
	.align		8
.nv.constant4:
        /*0000*/ 	.dword	precalc_xorwow_matrix
	.align		8
        /*0008*/ 	.dword	precalc_xorwow_offset_matrix
	.align		8
        /*0010*/ 	.dword	mrg32k3aM1
	.align		8
        /*0018*/ 	.dword	mrg32k3aM2
	.align		8
        /*0020*/ 	.dword	mrg32k3aM1SubSeq
	.align		8
        /*0028*/ 	.dword	mrg32k3aM2SubSeq
	.align		8
        /*0030*/ 	.dword	mrg32k3aM1Seq
	.align		8
        /*0038*/ 	.dword	mrg32k3aM2Seq


//--------------------- .nv.constant3             --------------------------
	.section	.nv.constant3,"a",@progbits
	.align	8
.nv.constant3:
	.type		__cr_lgamma_table,@object
	.size		__cr_lgamma_table,(.L_8 - __cr_lgamma_table)
__cr_lgamma_table:
        /*0000*/ 	.byte	0x00, 0x00, 0x00, 0x00, 0x00, 0x00, 0x00, 0x00, 0x00, 0x00, 0x00, 0x00, 0x00, 0x00, 0x00, 0x00
        /*0010*/ 	.byte	0xef, 0x39, 0xfa, 0xfe, 0x42, 0x2e, 0xe6, 0x3f, 0x02, 0x20, 0x2a, 0xfa, 0x0b, 0xab, 0xfc, 0x3f
        /*0020*/ 	.byte	0xf9, 0x2c, 0x92, 0x7c, 0xa7, 0x6c, 0x09, 0x40, 0xc9, 0x79, 0x44, 0x3c, 0x64, 0x26, 0x13, 0x40
        /*0030*/ 	.byte	0xca, 0x01, 0xcf, 0x3a, 0x27, 0x51, 0x1a, 0x40, 0x30, 0xcc, 0x2d, 0xf3, 0xe1, 0x0c, 0x21, 0x40
        /*0040*/ 	.byte	0x0d, 0xb7, 0xfc, 0x82, 0x8e, 0x35, 0x25, 0x40
.L_8:


//--------------------- .text._Z11monte_carloPii  --------------------------
	.section	.text._Z11monte_carloPii,"ax",@progbits
	.align	128
        .global         _Z11monte_carloPii
        .type           _Z11monte_carloPii,@function
        .size           _Z11monte_carloPii,(.L_x_16 - _Z11monte_carloPii)
        .other          _Z11monte_carloPii,@"STO_CUDA_ENTRY STV_DEFAULT"
_Z11monte_carloPii:
.text._Z11monte_carloPii:
[----:B------:R-:W0:Y:S01]  /*0000*/  LDC R1, c[0x0][0x37c] ;  /* 0x0000df00ff017b82 */ /* 0x000e220000000800 */
[----:B------:R-:W1:Y:S07]  /*0010*/  S2R R3, SR_TID.X ;  /* 0x0000000000037919 */ /* 0x000e6e0000002100 */
[----:B------:R-:W1:Y:S01]  /*0020*/  S2UR UR4, SR_CTAID.X ;  /* 0x00000000000479c3 */ /* 0x000e620000002500 */
[----:B------:R-:W2:Y:S01]  /*0030*/  LDCU UR5, c[0x0][0x388] ;  /* 0x00007100ff0577ac */ /* 0x000ea20008000800 */
[----:B------:R-:W-:Y:S01]  /*0040*/  BSSY.RECONVERGENT B0, `(.L_x_0) ;  /* 0x0000287000007945 */ /* 0x000fe20003800200 */
[----:B0-----:R-:W-:Y:S01]  /*0050*/  VIADD R1, R1, 0xffffffd0 ;  /* 0xffffffd001017836 */ /* 0x001fe20000000000 */
[----:B------:R-:W0:Y:S04]  /*0060*/  LDCU.64 UR6, c[0x0][0x358] ;  /* 0x00006b00ff0677ac */ /* 0x000e280008000a00 */
[----:B------:R-:W1:Y:S02]  /*0070*/  LDC R10, c[0x0][0x360] ;  /* 0x0000d800ff0a7b82 */ /* 0x000e640000000800 */
[----:B-1----:R-:W-:-:S05]  /*0080*/  IMAD R12, R10, UR4, R3 ;  /* 0x000000040a0c7c24 */ /* 0x002fca000f8e0203 */
[----:B--2---:R-:W-:-:S13]  /*0090*/  ISETP.GE.AND P0, PT, R12, UR5, PT ;  /* 0x000000050c007c0c */ /* 0x004fda000bf06270 */
[----:B0-----:R-:W-:Y:S05]  /*00a0*/  @P0 BRA `(.L_x_1) ;  /* 0x0000002800000947 */ /* 0x001fea0003800000 */
[----:B------:R-:W-:-:S06]  /*00b0*/  CS2R R2, SR_CLOCKLO ;  /* 0x0000000000027805 */ /* 0x000fcc0000015000 */
[----:B------:R-:W-:Y:S01]  /*00c0*/  LOP3.LUT R0, R2, 0xaad26b49, RZ, 0x3c, !PT ;  /* 0xaad26b4902007812 */ /* 0x000fe200078e3cff */
[----:B------:R-:W-:Y:S01]  /*00d0*/  BSSY.RECONVERGENT B1, `(.L_x_2) ;  /* 0x0000260000017945 */ /* 0x000fe20003800200 */
[----:B------:R-:W-:Y:S02]  /*00e0*/  LOP3.LUT R2, R3, 0xf7dcefdd, RZ, 0x3c, !PT ;  /* 0xf7dcefdd03027812 */ /* 0x000fe400078e3cff */
[----:B------:R-:W-:Y:S01]  /*00f0*/  ISETP.NE.AND P0, PT, R12, RZ, PT ;  /* 0x000000ff0c00720c */ /* 0x000fe20003f05270 */
[----:B------:R-:W-:Y:S02]  /*0100*/  IMAD R0, R0, 0x4182bed5, RZ ;  /* 0x4182bed500007824 */ /* 0x000fe400078e02ff */
[----:B------:R-:W-:Y:S02]  /*0110*/  IMAD R3, R2, -0x658354e5, RZ ;  /* 0x9a7cab1b02037824 */ /* 0x000fe400078e02ff */
[C---:B------:R-:W-:Y:S01]  /*0120*/  VIADD R5, R0.reuse, 0x583f19 ;  /* 0x00583f1900057836 */ /* 0x040fe20000000000 */
[C---:B------:R-:W-:Y:S01]  /*0130*/  LOP3.LUT R6, R0.reuse, 0x159a55e5, RZ, 0x3c, !PT ;  /* 0x159a55e500067812 */ /* 0x040fe200078e3cff */
[----:B------:R-:W-:Y:S01]  /*0140*/  VIADD R7, R3, 0x1f123bb5 ;  /* 0x1f123bb503077836 */ /* 0x000fe20000000000 */
[----:B------:R-:W-:-:S02]  /*0150*/  IADD3 R2, PT, PT, R0, 0x64f0c9, R3 ;  /* 0x0064f0c900027810 */ /* 0x000fc40007ffe003 */
[----:B------:R-:W-:Y:S01]  /*0160*/  LOP3.LUT R4, R3, 0x5491333, RZ, 0x3c, !PT ;  /* 0x0549133303047812 */ /* 0x000fe200078e3cff */
[----:B------:R-:W-:Y:S01]  /*0170*/  VIADD R3, R0, 0x75bcd15 ;  /* 0x075bcd1500037836 */ /* 0x000fe20000000000 */
[----:B------:R0:W-:Y:S04]  /*0180*/  STL.64 [R1+0x8], R6 ;  /* 0x0000080601007387 */ /* 0x0001e80000100a00 */
[----:B------:R0:W-:Y:S04]  /*0190*/  STL.64 [R1], R2 ;  /* 0x0000000201007387 */ /* 0x0001e80000100a00 */
[----:B------:R0:W-:Y:S01]  /*01a0*/  STL.64 [R1+0x10], R4 ;  /* 0x0000100401007387 */ /* 0x0001e20000100a00 */
[----:B------:R-:W-:Y:S05]  /*01b0*/  @!P0 BRA `(.L_x_3) ;  /* 0x0000002400448947 */ /* 0x000fea0003800000 */
[----:B------:R-:W-:Y:S01]  /*01c0*/  SHF.R.S32.HI R13, RZ, 0x1f, R12 ;  /* 0x0000001fff0d7819 */ /* 0x000fe2000001140c */
[----:B------:R-:W-:-:S07]  /*01d0*/  IMAD.MOV.U32 R11, RZ, RZ, RZ ;  /* 0x000000ffff0b7224 */ /* 0x000fce00078e00ff */
.L_x_12:
[----:B------:R-:W-:Y:S01]  /*01e0*/  LOP3.LUT R0, R12, 0x3, RZ, 0xc0, !PT ;  /* 0x000000030c007812 */ /* 0x000fe200078ec0ff */
[----:B------:R-:W-:Y:S03]  /*01f0*/  BSSY.RECONVERGENT B2, `(.L_x_4) ;  /* 0x0000247000027945 */ /* 0x000fe60003800200 */
[----:B------:R-:W-:-:S04]  /*0200*/  ISETP.NE.U32.AND P0, PT, R0, RZ, PT ;  /* 0x000000ff0000720c */ /* 0x000fc80003f05070 */
[----:B------:R-:W-:-:S13]  /*0210*/  ISETP.NE.AND.EX P0, PT, RZ, RZ, PT, P0 ;  /* 0x000000ffff00720c */ /* 0x000fda0003f05300 */
[----:B-1----:R-:W-:Y:S05]  /*0220*/  @!P0 BRA `(.L_x_5) ;  /* 0x00000024000c8947 */ /* 0x002fea0003800000 */
[----:B------:R-:W1:Y:S01]  /*0230*/  LDC.64 R8, c[0x4][RZ] ;  /* 0x01000000ff087b82 */ /* 0x000e620000000a00 */
[----:B------:R-:W-:Y:S01]  /*0240*/  IMAD.MOV.U32 R0, RZ, RZ, RZ ;  /* 0x000000ffff007224 */ /* 0x000fe200078e00ff */
[----:B0-----:R-:W-:Y:S02]  /*0250*/  CS2R R4, SRZ ;  /* 0x0000000000047805 */ /* 0x001fe4000001ff00 */
[----:B------:R-:W-:Y:S01]  /*0260*/  CS2R R6, SRZ ;  /* 0x0000000000067805 */ /* 0x000fe2000001ff00 */
[----:B------:R-:W-:Y:S02]  /*0270*/  IMAD.MOV.U32 R3, RZ, RZ, RZ ;  /* 0x000000ffff037224 */ /* 0x000fe400078e00ff */
[----:B-1----:R-:W-:-:S07]  /*0280*/  IMAD.WIDE.U32 R8, R11, 0xc80, R8 ;  /* 0x00000c800b087825 */ /* 0x002fce00078e0008 */
.L_x_7:
[----:B------:R-:W-:-:S06]  /*0290*/  IMAD R16, R0, 0x4, R1 ;  /* 0x0000000400107824 */ /* 0x000fcc00078e0201 */
[----:B------:R-:W5:Y:S01]  /*02a0*/  LDL R16, [R16+0x4] ;  /* 0x0000040010107983 */ /* 0x000f620000100800 */
[----:B------:R-:W-:-:S05]  /*02b0*/  UMOV UR4, URZ ;  /* 0x000000ff00047c82 */ /* 0x000fca0008000000 */
.L_x_6:
[----:B-----5:R-:W-:Y:S01]  /*02c0*/  SHF.R.U32.HI R21, RZ, UR4, R16 ;  /* 0x00000004ff157c19 */ /* 0x020fe20008011610 */
[----:B------:R-:W-:-:S03]  /*02d0*/  IMAD.SHL.U32 R14, R0, 0x20, RZ ;  /* 0x00000020000e7824 */ /* 0x000fc600078e00ff */
[----:B------:R-:W-:Y:S01]  /*02e0*/  LOP3.LUT R15, R21, 0x1, RZ, 0xc0, !PT ;  /* 0x00000001150f7812 */ /* 0x000fe200078ec0ff */
[----:B------:R-:W-:-:S03]  /*02f0*/  VIADD R14, R14, UR4 ;  /* 0x000000040e0e7c36 */ /* 0x000fc60008000000 */
[----:B------:R-:W-:Y:S01]  /*0300*/  ISETP.NE.U32.AND P0, PT, R15, 0x1, PT ;  /* 0x000000010f00780c */ /* 0x000fe20003f05070 */
[----:B------:R-:W-:-:S03]  /*0310*/  IMAD R15, R14, 0x5, RZ ;  /* 0x000000050e0f7824 */ /* 0x000fc600078e02ff */
[----:B------:R-:W-:Y:S01]  /*0320*/  R2P PR, R21, 0x7e ;  /* 0x0000007e15007804 */ /* 0x000fe20000000000 */
[----:B------:R-:W-:-:S08]  /*0330*/  IMAD.WIDE.U32 R14, R15, 0x4, R8 ;  /* 0x000000040f0e7825 */ /* 0x000fd000078e0008 */
[----:B------:R-:W2:Y:S04]  /*0340*/  @!P0 LDG.E R20, desc[UR6][R14.64+0x10] ;  /* 0x000010060e148981 */ /* 0x000ea8000c1e1900 */
[----:B------:R-:W3:Y:S04]  /*0350*/  @P1 LDG.E R22, desc[UR6][R14.64+0x24] ;  /* 0x000024060e161981 */ /* 0x000ee8000c1e1900 */
[----:B------:R-:W4:Y:S04]  /*0360*/  @P2 LDG.E R24, desc[UR6][R14.64+0x38] ;  /* 0x000038060e182981 */ /* 0x000f28000c1e1900 */
[----:B------:R-:W4:Y:S04]  /*0370*/  @P3 LDG.E R26, desc[UR6][R14.64+0x4c] ;  /* 0x00004c060e1a3981 */ /* 0x000f28000c1e1900 */
[----:B------:R-:W4:Y:S04]  /*0380*/  @P4 LDG.E R28, desc[UR6][R14.64+0x60] ;  /* 0x000060060e1c4981 */ /* 0x000f28000c1e1900 */
[----:B------:R-:W4:Y:S04]  /*0390*/  @!P0 LDG.E R18, desc[UR6][R14.64] ;  /* 0x000000060e128981 */ /* 0x000f28000c1e1900 */
[----:B------:R-:W4:Y:S04]  /*03a0*/  @!P0 LDG.E R17, desc[UR6][R14.64+0x4] ;  /* 0x000004060e118981 */ /* 0x000f28000c1e1900 */
[----:B------:R-:W4:Y:S04]  /*03b0*/  @P5 LDG.E R19, desc[UR6][R14.64+0x74] ;  /* 0x000074060e135981 */ /* 0x000f28000c1e1900 */
[----:B------:R-:W4:Y:S04]  /*03c0*/  @P1 LDG.E R23, desc[UR6][R14.64+0x20] ;  /* 0x000020060e171981 */ /* 0x000f28000c1e1900 */
[----:B------:R-:W4:Y:S01]  /*03d0*/  @P3 LDG.E R25, desc[UR6][R14.64+0x48] ;  /* 0x000048060e193981 */ /* 0x000f22000c1e1900 */
[----:B--2---:R-:W-:-:S03]  /*03e0*/  @!P0 LOP3.LUT R5, R5, R20, RZ, 0x3c, !PT ;  /* 0x0000001405058212 */ /* 0x004fc600078e3cff */
[----:B------:R-:W2:Y:S01]  /*03f0*/  @P1 LDG.E R20, desc[UR6][R14.64+0x14] ;  /* 0x000014060e141981 */ /* 0x000ea2000c1e1900 */
[----:B---3--:R-:W-:-:S03]  /*0400*/  @P1 LOP3.LUT R5, R5, R22, RZ, 0x3c, !PT ;  /* 0x0000001605051212 */ /* 0x008fc600078e3cff */
[----:B------:R-:W3:Y:S01]  /*0410*/  @P1 LDG.E R22, desc[UR6][R14.64+0x1c] ;  /* 0x00001c060e161981 */ /* 0x000ee2000c1e1900 */
[----:B----4-:R-:W-:-:S03]  /*0420*/  @P2 LOP3.LUT R5, R5, R24, RZ, 0x3c, !PT ;  /* 0x0000001805052212 */ /* 0x010fc600078e3cff */
[----:B------:R-:W4:Y:S01]  /*0430*/  @P2 LDG.E R24, desc[UR6][R14.64+0x28] ;  /* 0x000028060e182981 */ /* 0x000f22000c1e1900 */
[----:B------:R-:W-:-:S03]  /*0440*/  @P3 LOP3.LUT R5, R5, R26, RZ, 0x3c, !PT ;  /* 0x0000001a05053212 */ /* 0x000fc600078e3cff */
[----:B------:R-:W3:Y:S01]  /*0450*/  @P6 LDG.E R26, desc[UR6][R14.64+0x88] ;  /* 0x000088060e1a6981 */ /* 0x000ee2000c1e1900 */
[----:B------:R-:W-:Y:S02]  /*0460*/  @P4 LOP3.LUT R5, R5, R28, RZ, 0x3c, !PT ;  /* 0x0000001c05054212 */ /* 0x000fe400078e3cff */
[----:B------:R-:W-:Y:S02]  /*0470*/  @!P0 LOP3.LUT R3, R3, R18, RZ, 0x3c, !PT ;  /* 0x0000001203038212 */ /* 0x000fe400078e3cff */
[----:B------:R-:W3:Y:S01]  /*0480*/  @!P0 LDG.E R18, desc[UR6][R14.64+0x8] ;  /* 0x000008060e128981 */ /* 0x000ee2000c1e1900 */
[----:B------:R-:W-:-:S03]  /*0490*/  @!P0 LOP3.LUT R6, R6, R17, RZ, 0x3c, !PT ;  /* 0x0000001106068212 */ /* 0x000fc600078e3cff */
[----:B------:R-:W3:Y:S01]  /*04a0*/  @!P0 LDG.E R17, desc[UR6][R14.64+0xc] ;  /* 0x00000c060e118981 */ /* 0x000ee2000c1e1900 */
[----:B------:R-:W-:-:S03]  /*04b0*/  @P5 LOP3.LUT R5, R5, R19, RZ, 0x3c, !PT ;  /* 0x0000001305055212 */ /* 0x000fc600078e3cff */
[----:B------:R-:W3:Y:S01]  /*04c0*/  @P1 LDG.E R19, desc[UR6][R14.64+0x18] ;  /* 0x000018060e131981 */ /* 0x000ee2000c1e1900 */
[----:B--2---:R-:W-:-:S03]  /*04d0*/  @P1 LOP3.LUT R3, R3, R20, RZ, 0x3c, !PT ;  /* 0x0000001403031212 */ /* 0x004fc600078e3cff */
[----:B------:R-:W2:Y:S01]  /*04e0*/  @P3 LDG.E R20, desc[UR6][R14.64+0x3c] ;  /* 0x00003c060e143981 */ /* 0x000ea2000c1e1900 */
[----:B----4-:R-:W-:-:S03]  /*04f0*/  @P2 LOP3.LUT R3, R3, R24, RZ, 0x3c, !PT ;  /* 0x0000001803032212 */ /* 0x010fc600078e3cff */
[----:B------:R-:W4:Y:S01]  /*0500*/  @P4 LDG.E R24, desc[UR6][R14.64+0x50] ;  /* 0x000050060e184981 */ /* 0x000f22000c1e1900 */
[----:B---3--:R-:W-:-:S03]  /*0510*/  @!P0 LOP3.LUT R7, R7, R18, RZ, 0x3c, !PT ;  /* 0x0000001207078212 */ /* 0x008fc600078e3cff */
[----:B------:R-:W3:Y:S01]  /*0520*/  @P2 LDG.E R18, desc[UR6][R14.64+0x30] ;  /* 0x000030060e122981 */ /* 0x000ee2000c1e1900 */
[----:B------:R-:W-:-:S03]  /*0530*/  @!P0 LOP3.LUT R4, R4, R17, RZ, 0x3c, !PT ;  /* 0x0000001104048212 */ /* 0x000fc600078e3cff */
[----:B------:R-:W3:Y:S01]  /*0540*/  @P2 LDG.E R17, desc[UR6][R14.64+0x2c] ;  /* 0x00002c060e112981 */ /* 0x000ee2000c1e1900 */
[----:B------:R-:W-:-:S03]  /*0550*/  @P1 LOP3.LUT R6, R6, R19, RZ, 0x3c, !PT ;  /* 0x0000001306061212 */ /* 0x000fc600078e3cff */
[----:B------:R-:W3:Y:S01]  /*0560*/  @P2 LDG.E R19, desc[UR6][R14.64+0x34] ;  /* 0x000034060e132981 */ /* 0x000ee2000c1e1900 */
[----:B------:R-:W-:Y:S02]  /*0570*/  @P1 LOP3.LUT R7, R7, R22, RZ, 0x3c, !PT ;  /* 0x0000001607071212 */ /* 0x000fe400078e3cff */
[----:B------:R-:W-:Y:S01]  /*0580*/  @P1 LOP3.LUT R4, R4, R23, RZ, 0x3c, !PT ;  /* 0x0000001704041212 */ /* 0x000fe200078e3cff */
[----:B------:R-:W3:Y:S04]  /*0590*/  @P3 LDG.E R22, desc[UR6][R14.64+0x44] ;  /* 0x000044060e163981 */ /* 0x000ee8000c1e1900 */
[----:B------:R-:W3:Y:S01]  /*05a0*/  @P3 LDG.E R23, desc[UR6][R14.64+0x40] ;  /* 0x000040060e173981 */ /* 0x000ee2000c1e1900 */
[----:B--2---:R-:W-:-:S03]  /*05b0*/  @P3 LOP3.LUT R3, R3, R20, RZ, 0x3c, !PT ;  /* 0x0000001403033212 */ /* 0x004fc600078e3cff */
[----:B------:R-:W2:Y:S01]  /*05c0*/  @P5 LDG.E R20, desc[UR6][R14.64+0x64] ;  /* 0x000064060e145981 */ /* 0x000ea2000c1e1900 */
[----:B----4-:R-:W-:-:S03]  /*05d0*/  @P4 LOP3.LUT R3, R3, R24, RZ, 0x3c, !PT ;  /* 0x0000001803034212 */ /* 0x010fc600078e3cff */
[----:B------:R-:W4:Y:S01]  /*05e0*/  @P6 LDG.E R24, desc[UR6][R14.64+0x78] ;  /* 0x000078060e186981 */ /* 0x000f22000c1e1900 */
[----:B---3--:R-:W-:-:S03]  /*05f0*/  @P2 LOP3.LUT R7, R7, R18, RZ, 0x3c, !PT ;  /* 0x0000001207072212 */ /* 0x008fc600078e3cff */
[----:B------:R-:W3:Y:S01]  /*0600*/  @P4 LDG.E R18, desc[UR6][R14.64+0x58] ;  /* 0x000058060e124981 */ /* 0x000ee2000c1e1900 */
[----:B------:R-:W-:-:S03]  /*0610*/  @P2 LOP3.LUT R6, R6, R17, RZ, 0x3c, !PT ;  /* 0x0000001106062212 */ /* 0x000fc600078e3cff */
[----:B------:R-:W3:Y:S01]  /*0620*/  @P4 LDG.E R17, desc[UR6][R14.64+0x54] ;  /* 0x000054060e114981 */ /* 0x000ee2000c1e1900 */
[----:B------:R-:W-:-:S03]  /*0630*/  @P2 LOP3.LUT R4, R4, R19, RZ, 0x3c, !PT ;  /* 0x0000001304042212 */ /* 0x000fc600078e3cff */
[----:B------:R-:W3:Y:S01]  /*0640*/  @P4 LDG.E R19, desc[UR6][R14.64+0x5c] ;  /* 0x00005c060e134981 */ /* 0x000ee2000c1e1900 */
[----:B------:R-:W-:Y:S02]  /*0650*/  @P3 LOP3.LUT R7, R7, R22, RZ, 0x3c, !PT ;  /* 0x0000001607073212 */ /* 0x000fe400078e3cff */
[----:B------:R-:W-:Y:S01]  /*0660*/  @P3 LOP3.LUT R4, R4, R25, RZ, 0x3c, !PT ;  /* 0x0000001904043212 */ /* 0x000fe200078e3cff */
[----:B------:R-:W3:Y:S01]  /*0670*/  @P5 LDG.E R22, desc[UR6][R14.64+0x6c] ;  /* 0x00006c060e165981 */ /* 0x000ee2000c1e1900 */
[----:B------:R-:W-:-:S03]  /*0680*/  @P3 LOP3.LUT R6, R6, R23, RZ, 0x3c, !PT ;  /* 0x0000001706063212 */ /* 0x000fc600078e3cff */
[----:B------:R-:W3:Y:S04]  /*0690*/  @P5 LDG.E R23, desc[UR6][R14.64+0x68] ;  /* 0x000068060e175981 */ /* 0x000ee8000c1e1900 */
[----:B------:R-:W3:Y:S01]  /*06a0*/  @P5 LDG.E R25, desc[UR6][R14.64+0x70] ;  /* 0x000070060e195981 */ /* 0x000ee2000c1e1900 */
[----:B------:R-:W-:Y:S02]  /*06b0*/  LOP3.LUT P0, RZ, R21, 0x80, RZ, 0xc0, !PT ;  /* 0x0000008015ff7812 */ /* 0x000fe4000780c0ff */
[----:B--2---:R-:W-:-:S11]  /*06c0*/  @P5 LOP3.LUT R3, R3, R20, RZ, 0x3c, !PT ;  /* 0x0000001403035212 */ /* 0x004fd600078e3cff */
        /* <DEDUP_REMOVED lines=15> */
[----:B------:R-:W-:Y:S02]  /*07c0*/  @P6 LOP3.LUT R5, R5, R26, RZ, 0x3c, !PT ;  /* 0x0000001a05056212 */ /* 0x000fe400078e3cff */
[----:B--2---:R-:W-:Y:S02]  /*07d0*/  @P0 LOP3.LUT R3, R3, R20, RZ, 0x3c, !PT ;  /* 0x0000001403030212 */ /* 0x004fe400078e3cff */
[----:B----4-:R-:W-:Y:S02]  /*07e0*/  @P0 LOP3.LUT R5, R5, R24, RZ, 0x3c, !PT ;  /* 0x0000001805050212 */ /* 0x010fe400078e3cff */
[----:B---3--:R-:W-:Y:S02]  /*07f0*/  @P6 LOP3.LUT R7, R7, R18, RZ, 0x3c, !PT ;  /* 0x0000001207076212 */ /* 0x008fe400078e3cff */
[----:B------:R-:W-:Y:S02]  /*0800*/  @P6 LOP3.LUT R6, R6, R17, RZ, 0x3c, !PT ;  /* 0x0000001106066212 */ /* 0x000fe400078e3cff */
[----:B------:R-:W-:-:S02]  /*0810*/  @P6 LOP3.LUT R4, R4, R19, RZ, 0x3c, !PT ;  /* 0x0000001304046212 */ /* 0x000fc400078e3cff */
[----:B------:R-:W-:Y:S02]  /*0820*/  @P0 LOP3.LUT R7, R7, R22, RZ, 0x3c, !PT ;  /* 0x0000001607070212 */ /* 0x000fe400078e3cff */
[----:B------:R-:W-:Y:S02]  /*0830*/  @P0 LOP3.LUT R6, R6, R23, RZ, 0x3c, !PT ;  /* 0x0000001706060212 */ /* 0x000fe400078e3cff */
[----:B------:R-:W-:Y:S02]  /*0840*/  @P0 LOP3.LUT R4, R4, R25, RZ, 0x3c, !PT ;  /* 0x0000001904040212 */ /* 0x000fe400078e3cff */
[----:B------:R-:W-:-:S13]  /*0850*/  R2P PR, R21.B1, 0x7f ;  /* 0x0000007f15007804 */ /* 0x000fda0000001000 */
[----:B------:R-:W2:Y:S04]  /*0860*/  @P0 LDG.E R18, desc[UR6][R14.64+0xa0] ;  /* 0x0000a0060e120981 */ /* 0x000ea8000c1e1900 */
[----:B------:R-:W3:Y:S04]  /*0870*/  @P0 LDG.E R17, desc[UR6][R14.64+0xa4] ;  /* 0x0000a4060e110981 */ /* 0x000ee8000c1e1900 */
[----:B------:R-:W4:Y:S04]  /*0880*/  @P0 LDG.E R20, desc[UR6][R14.64+0xa8] ;  /* 0x0000a8060e140981 */ /* 0x000f28000c1e1900 */
[----:B------:R-:W4:Y:S04]  /*0890*/  @P0 LDG.E R19, desc[UR6][R14.64+0xac] ;  /* 0x0000ac060e130981 */ /* 0x000f28000c1e1900 */
[----:B------:R-:W4:Y:S04]  /*08a0*/  @P0 LDG.E R22, desc[UR6][R14.64+0xb0] ;  /* 0x0000b0060e160981 */ /* 0x000f28000c1e1900 */
[----:B------:R-:W4:Y:S04]  /*08b0*/  @P1 LDG.E R24, desc[UR6][R14.64+0xb4] ;  /* 0x0000b4060e181981 */ /* 0x000f28000c1e1900 */
[----:B------:R-:W4:Y:S04]  /*08c0*/  @P1 LDG.E R26, desc[UR6][R14.64+0xbc] ;  /* 0x0000bc060e1a1981 */ /* 0x000f28000c1e1900 */
[----:B------:R-:W4:Y:S04]  /*08d0*/  @P1 LDG.E R23, desc[UR6][R14.64+0xb8] ;  /* 0x0000b8060e171981 */ /* 0x000f28000c1e1900 */
[----:B------:R-:W4:Y:S04]  /*08e0*/  @P1 LDG.E R28, desc[UR6][R14.64+0xc4] ;  /* 0x0000c4060e1c1981 */ /* 0x000f28000c1e1900 */
[----:B------:R-:W4:Y:S01]  /*08f0*/  @P1 LDG.E R25, desc[UR6][R14.64+0xc0] ;  /* 0x0000c0060e191981 */ /* 0x000f22000c1e1900 */
[----:B--2---:R-:W-:-:S03]  /*0900*/  @P0 LOP3.LUT R3, R3, R18, RZ, 0x3c, !PT ;  /* 0x0000001203030212 */ /* 0x004fc600078e3cff */
[----:B------:R-:W2:Y:S01]  /*0910*/  @P2 LDG.E R18, desc[UR6][R14.64+0xc8] ;  /* 0x0000c8060e122981 */ /* 0x000ea2000c1e1900 */
[----:B---3--:R-:W-:-:S03]  /*0920*/  @P0 LOP3.LUT R6, R6, R17, RZ, 0x3c, !PT ;  /* 0x0000001106060212 */ /* 0x008fc600078e3cff */
[----:B------:R-:W3:Y:S01]  /*0930*/  @P2 LDG.E R17, desc[UR6][R14.64+0xcc] ;  /* 0x0000cc060e112981 */ /* 0x000ee2000c1e1900 */
[----:B----4-:R-:W-:-:S03]  /*0940*/  @P0 LOP3.LUT R7, R7, R20, RZ, 0x3c, !PT ;  /* 0x0000001407070212 */ /* 0x010fc600078e3cff */
[----:B------:R-:W4:Y:S01]  /*0950*/  @P3 LDG.E R20, desc[UR6][R14.64+0xec] ;  /* 0x0000ec060e143981 */ /* 0x000f22000c1e1900 */
[----:B------:R-:W-:-:S03]  /*0960*/  @P0 LOP3.LUT R4, R4, R19, RZ, 0x3c, !PT ;  /* 0x0000001304040212 */ /* 0x000fc600078e3cff */
[----:B------:R-:W4:Y:S01]  /*0970*/  @P2 LDG.E R19, desc[UR6][R14.64+0xd4] ;  /* 0x0000d4060e132981 */ /* 0x000f22000c1e1900 */
[----:B------:R-:W-:Y:S02]  /*0980*/  @P0 LOP3.LUT R5, R5, R22, RZ, 0x3c, !PT ;  /* 0x0000001605050212 */ /* 0x000fe400078e3cff */
[----:B------:R-:W-:Y:S01]  /*0990*/  LOP3.LUT P0, RZ, R21, 0x8000, RZ, 0xc0, !PT ;  /* 0x0000800015ff7812 */ /* 0x000fe2000780c0ff */
[----:B------:R-:W4:Y:S01]  /*09a0*/  @P2 LDG.E R22, desc[UR6][R14.64+0xd0] ;  /* 0x0000d0060e162981 */ /* 0x000f22000c1e1900 */
[----:B------:R-:W-:-:S03]  /*09b0*/  @P1 LOP3.LUT R3, R3, R24, RZ, 0x3c, !PT ;  /* 0x0000001803031212 */ /* 0x000fc600078e3cff */
[----:B------:R-:W4:Y:S01]  /*09c0*/  @P3 LDG.E R21, desc[UR6][R14.64+0xe0] ;  /* 0x0000e0060e153981 */ /* 0x000f22000c1e1900 */
[----:B------:R-:W-:-:S03]  /*09d0*/  @P1 LOP3.LUT R7, R7, R26, RZ, 0x3c, !PT ;  /* 0x0000001a07071212 */ /* 0x000fc600078e3cff */
[----:B------:R-:W4:Y:S01]  /*09e0*/  @P2 LDG.E R24, desc[UR6][R14.64+0xd8] ;  /* 0x0000d8060e182981 */ /* 0x000f22000c1e1900 */
[----:B------:R-:W-:-:S03]  /*09f0*/  @P1 LOP3.LUT R6, R6, R23, RZ, 0x3c, !PT ;  /* 0x0000001706061212 */ /* 0x000fc600078e3cff */
[----:B------:R-:W4:Y:S01]  /*0a00*/  @P3 LDG.E R26, desc[UR6][R14.64+0xdc] ;  /* 0x0000dc060e1a3981 */ /* 0x000f22000c1e1900 */
[----:B------:R-:W-:-:S03]  /*0a10*/  @P1 LOP3.LUT R5, R5, R28, RZ, 0x3c, !PT ;  /* 0x0000001c05051212 */ /* 0x000fc600078e3cff */
[----:B------:R-:W4:Y:S04]  /*0a20*/  @P3 LDG.E R28, desc[UR6][R14.64+0xe4] ;  /* 0x0000e4060e1c3981 */ /* 0x000f28000c1e1900 */
[----:B------:R-:W4:Y:S01]  /*0a30*/  @P3 LDG.E R23, desc[UR6][R14.64+0xe8] ;  /* 0x0000e8060e173981 */ /* 0x000f22000c1e1900 */
[----:B--2---:R-:W-:-:S03]  /*0a40*/  @P2 LOP3.LUT R3, R3, R18, RZ, 0x3c, !PT ;  /* 0x0000001203032212 */ /* 0x004fc600078e3cff */
[----:B------:R-:W2:Y:S01]  /*0a50*/  @P4 LDG.E R18, desc[UR6][R14.64+0xf0] ;  /* 0x0000f0060e124981 */ /* 0x000ea2000c1e1900 */
[----:B---3--:R-:W-:Y:S02]  /*0a60*/  @P2 LOP3.LUT R6, R6, R17, RZ, 0x3c, !PT ;  /* 0x0000001106062212 */ /* 0x008fe400078e3cff */
[----:B------:R-:W-:Y:S01]  /*0a70*/  @P1 LOP3.LUT R4, R4, R25, RZ, 0x3c, !PT ;  /* 0x0000001904041212 */ /* 0x000fe200078e3cff */
[----:B------:R-:W3:Y:S03]  /*0a80*/  @P5 LDG.E R17, desc[UR6][R14.64+0x110] ;  /* 0x000110060e115981 */ /* 0x000ee6000c1e1900 */
[----:B----4-:R-:W-:Y:S02]  /*0a90*/  @P2 LOP3.LUT R4, R4, R19, RZ, 0x3c, !PT ;  /* 0x0000001304042212 */ /* 0x010fe400078e3cff */
[----:B------:R-:W4:Y:S01]  /*0aa0*/  @P4 LDG.E R19, desc[UR6][R14.64+0xf4] ;  /* 0x0000f4060e134981 */ /* 0x000f22000c1e1900 */
        /* <DEDUP_REMOVED lines=12> */
[----:B--2---:R-:W-:-:S03]  /*0b70*/  @P4 LOP3.LUT R3, R3, R18, RZ, 0x3c, !PT ;  /* 0x0000001203034212 */ /* 0x004fc600078e3cff */
[----:B------:R-:W2:Y:S01]  /*0b80*/  @P5 LDG.E R18, desc[UR6][R14.64+0x114] ;  /* 0x000114060e125981 */ /* 0x000ea2000c1e1900 */
[----:B------:R-:W-:-:S03]  /*0b90*/  @P3 LOP3.LUT R5, R5, R20, RZ, 0x3c, !PT ;  /* 0x0000001405053212 */ /* 0x000fc600078e3cff */
[----:B------:R-:W2:Y:S01]  /*0ba0*/  @P6 LDG.E R20, desc[UR6][R14.64+0x118] ;  /* 0x000118060e146981 */ /* 0x000ea2000c1e1900 */
[----:B----4-:R-:W-:-:S03]  /*0bb0*/  @P4 LOP3.LUT R6, R6, R19, RZ, 0x3c, !PT ;  /* 0x0000001306064212 */ /* 0x010fc600078e3cff */
[----:B------:R-:W4:Y:S01]  /*0bc0*/  @P6 LDG.E R19, desc[UR6][R14.64+0x11c] ;  /* 0x00011c060e136981 */ /* 0x000f22000c1e1900 */
[----:B---3--:R-:W-:-:S03]  /*0bd0*/  @P4 LOP3.LUT R7, R7, R22, RZ, 0x3c, !PT ;  /* 0x0000001607074212 */ /* 0x008fc600078e3cff */
[----:B------:R-:W3:Y:S01]  /*0be0*/  @P6 LDG.E R22, desc[UR6][R14.64+0x120] ;  /* 0x000120060e166981 */ /* 0x000ee2000c1e1900 */
[----:B------:R-:W-:-:S03]  /*0bf0*/  @P4 LOP3.LUT R4, R4, R21, RZ, 0x3c, !PT ;  /* 0x0000001504044212 */ /* 0x000fc600078e3cff */
[----:B------:R-:W3:Y:S01]  /*0c00*/  @P0 LDG.E R21, desc[UR6][R14.64+0x130] ;  /* 0x000130060e150981 */ /* 0x000ee2000c1e1900 */
[----:B------:R-:W-:Y:S02]  /*0c10*/  @P4 LOP3.LUT R5, R5, R24, RZ, 0x3c, !PT ;  /* 0x0000001805054212 */ /* 0x000fe400078e3cff */
[----:B------:R-:W-:Y:S01]  /*0c20*/  @P5 LOP3.LUT R4, R4, R17, RZ, 0x3c, !PT ;  /* 0x0000001104045212 */ /* 0x000fe200078e3cff */
[----:B------:R-:W3:Y:S01]  /*0c30*/  @P6 LDG.E R24, desc[UR6][R14.64+0x128] ;  /* 0x000128060e186981 */ /* 0x000ee2000c1e1900 */
[----:B------:R-:W-:-:S03]  /*0c40*/  @P5 LOP3.LUT R3, R3, R26, RZ, 0x3c, !PT ;  /* 0x0000001a03035212 */ /* 0x000fc600078e3cff */
[----:B------:R-:W3:Y:S01]  /*0c50*/  @P6 LDG.E R17, desc[UR6][R14.64+0x124] ;  /* 0x000124060e116981 */ /* 0x000ee2000c1e1900 */
[----:B------:R-:W-:-:S03]  /*0c60*/  @P5 LOP3.LUT R7, R7, R28, RZ, 0x3c, !PT ;  /* 0x0000001c07075212 */ /* 0x000fc600078e3cff */
[----:B------:R-:W3:Y:S01]  /*0c70*/  @P0 LDG.E R26, desc[UR6][R14.64+0x12c] ;  /* 0x00012c060e1a0981 */ /* 0x000ee2000c1e1900 */
[----:B------:R-:W-:-:S03]  /*0c80*/  @P5 LOP3.LUT R6, R6, R23, RZ, 0x3c, !PT ;  /* 0x0000001706065212 */ /* 0x000fc600078e3cff */
[----:B------:R-:W3:Y:S04]  /*0c90*/  @P0 LDG.E R28, desc[UR6][R14.64+0x13c] ;  /* 0x00013c060e1c0981 */ /* 0x000ee8000c1e1900 */
[----:B------:R-:W3:Y:S01]  /*0ca0*/  @P0 LDG.E R23, desc[UR6][R14.64+0x138] ;  /* 0x000138060e170981 */ /* 0x000ee2000c1e1900 */
[----:B--2---:R-:W-:-:S03]  /*0cb0*/  @P5 LOP3.LUT R5, R5, R18, RZ, 0x3c, !PT ;  /* 0x0000001205055212 */ /* 0x004fc600078e3cff */
[----:B------:R-:W2:Y:S01]  /*0cc0*/  @P0 LDG.E R18, desc[UR6][R14.64+0x134] ;  /* 0x000134060e120981 */ /* 0x000ea2000c1e1900 */
[----:B------:R-:W-:-:S04]  /*0cd0*/  UIADD3 UR4, UPT, UPT, UR4, 0x10, URZ ;  /* 0x0000001004047890 */ /* 0x000fc8000fffe0ff */
[----:B------:R-:W-:Y:S01]  /*0ce0*/  UISETP.NE.AND UP0, UPT, UR4, 0x20, UPT ;  /* 0x000000200400788c */ /* 0x000fe2000bf05270 */
[----:B------:R-:W-:Y:S02]  /*0cf0*/  @P6 LOP3.LUT R3, R3, R20, RZ, 0x3c, !PT ;  /* 0x0000001403036212 */ /* 0x000fe400078e3cff */
[----:B----4-:R-:W-:Y:S02]  /*0d00*/  @P6 LOP3.LUT R6, R6, R19, RZ, 0x3c, !PT ;  /* 0x0000001306066212 */ /* 0x010fe400078e3cff */
[----:B---3--:R-:W-:Y:S02]  /*0d10*/  @P6 LOP3.LUT R7, R7, R22, RZ, 0x3c, !PT ;  /* 0x0000001607076212 */ /* 0x008fe400078e3cff */
[----:B------:R-:W-:Y:S02]  /*0d20*/  @P0 LOP3.LUT R6, R6, R21, RZ, 0x3c, !PT ;  /* 0x0000001506060212 */ /* 0x000fe400078e3cff */
[----:B------:R-:W-:Y:S02]  /*0d30*/  @P6 LOP3.LUT R5, R5, R24, RZ, 0x3c, !PT ;  /* 0x0000001805056212 */ /* 0x000fe400078e3cff */
[----:B------:R-:W-:-:S02]  /*0d40*/  @P6 LOP3.LUT R4, R4, R17, RZ, 0x3c, !PT ;  /* 0x0000001104046212 */ /* 0x000fc400078e3cff */
[----:B------:R-:W-:Y:S02]  /*0d50*/  @P0 LOP3.LUT R3, R3, R26, RZ, 0x3c, !PT ;  /* 0x0000001a03030212 */ /* 0x000fe400078e3cff */
[----:B------:R-:W-:Y:S02]  /*0d60*/  @P0 LOP3.LUT R5, R5, R28, RZ, 0x3c, !PT ;  /* 0x0000001c05050212 */ /* 0x000fe400078e3cff */
[----:B------:R-:W-:Y:S02]  /*0d70*/  @P0 LOP3.LUT R4, R4, R23, RZ, 0x3c, !PT ;  /* 0x0000001704040212 */ /* 0x000fe400078e3cff */
[----:B--2---:R-:W-:Y:S01]  /*0d80*/  @P0 LOP3.LUT R7, R7, R18, RZ, 0x3c, !PT ;  /* 0x0000001207070212 */ /* 0x004fe200078e3cff */
[----:B------:R-:W-:Y:S06]  /*0d90*/  BRA.U UP0, `(.L_x_6) ;  /* 0xfffffff500487547 */ /* 0x000fec000b83ffff */
[----:B------:R-:W-:-:S05]  /*0da0*/  VIADD R0, R0, 0x1 ;  /* 0x0000000100007836 */ /* 0x000fca0000000000 */
[----:B------:R-:W-:-:S13]  /*0db0*/  ISETP.NE.AND P0, PT, R0, 0x5, PT ;  /* 0x000000050000780c */ /* 0x000fda0003f05270 */
[----:B------:R-:W-:Y:S05]  /*0dc0*/  @P0 BRA `(.L_x_7) ;  /* 0xfffffff400300947 */ /* 0x000fea000383ffff */
[----:B------:R-:W-:Y:S01]  /*0dd0*/  LOP3.LUT R0, R12, 0x3, RZ, 0xc0, !PT ;  /* 0x000000030c007812 */ /* 0x000fe200078ec0ff */
[----:B------:R1:W-:Y:S03]  /*0de0*/  STL.64 [R1+0x8], R6 ;  /* 0x0000080601007387 */ /* 0x0003e60000100a00 */
[----:B------:R-:W-:Y:S01]  /*0df0*/  ISETP.NE.U32.AND P0, PT, R0, 0x1, PT ;  /* 0x000000010000780c */ /* 0x000fe20003f05070 */
[----:B------:R1:W-:Y:S03]  /*0e00*/  STL.64 [R1+0x10], R4 ;  /* 0x0000100401007387 */ /* 0x0003e60000100a00 */
[----:B------:R-:W-:Y:S01]  /*0e10*/  ISETP.NE.AND.EX P0, PT, RZ, RZ, PT, P0 ;  /* 0x000000ffff00720c */ /* 0x000fe20003f05300 */
[----:B------:R1:W-:-:S12]  /*0e20*/  STL [R1+0x4], R3 ;  /* 0x0000040301007387 */ /* 0x0003d80000100800 */
[----:B-1----:R-:W-:Y:S05]  /*0e30*/  @!P0 BRA `(.L_x_5) ;  /* 0x0000001800088947 */ /* 0x002fea0003800000 */
[----:B------:R-:W-:Y:S01]  /*0e40*/  UMOV UR4, URZ ;  /* 0x000000ff00047c82 */ /* 0x000fe20008000000 */
[----:B------:R-:W-:Y:S01]  /*0e50*/  UMOV UR5, URZ ;  /* 0x000000ff00057c82 */ /* 0x000fe20008000000 */
[----:B------:R-:W-:Y:S02]  /*0e60*/  IMAD.MOV.U32 R0, RZ, RZ, RZ ;  /* 0x000000ffff007224 */ /* 0x000fe400078e00ff */
[----:B------:R-:W-:Y:S02]  /*0e70*/  IMAD.MOV.U32 R4, RZ, RZ, RZ ;  /* 0x000000ffff047224 */ /* 0x000fe400078e00ff */
[----:B------:R-:W-:Y:S02]  /*0e80*/  IMAD.MOV.U32 R7, RZ, RZ, RZ ;  /* 0x000000ffff077224 */ /* 0x000fe400078e00ff */
[----:B------:R-:W-:Y:S02]  /*0e90*/  IMAD.MOV.U32 R3, RZ, RZ, RZ ;  /* 0x000000ffff037224 */ /* 0x000fe400078e00ff */
[----:B------:R-:W-:-:S02]  /*0ea0*/  IMAD.U32 R5, RZ, RZ, UR4 ;  /* 0x00000004ff057e24 */ /* 0x000fc4000f8e00ff */
[----:B------:R-:W-:-:S07]  /*0eb0*/  IMAD.U32 R6, RZ, RZ, UR5 ;  /* 0x00000005ff067e24 */ /* 0x000fce000f8e00ff */
.L_x_9:
[----:B------:R-:W-:-:S06]  /*0ec0*/  IMAD R16, R0, 0x4, R1 ;  /* 0x0000000400107824 */ /* 0x000fcc00078e0201 */
[----:B------:R-:W5:Y:S01]  /*0ed0*/  LDL R16, [R16+0x4] ;  /* 0x0000040010107983 */ /* 0x000f620000100800 */
[----:B------:R-:W-:-:S05]  /*0ee0*/  UMOV UR4, URZ ;  /* 0x000000ff00047c82 */ /* 0x000fca0008000000 */
.L_x_8:
        /* <DEDUP_REMOVED lines=178> */
[----:B------:R1:W-:Y:S03]  /*1a10*/  STL [R1+0x4], R3 ;  /* 0x0000040301007387 */ /* 0x0003e60000100800 */
[----:B------:R-:W-:Y:S01]  /*1a20*/  ISETP.NE.U32.AND P0, PT, R0, 0x3, PT ;  /* 0x000000030000780c */ /* 0x000fe20003f05070 */
[----:B------:R1:W-:Y:S03]  /*1a30*/  STL.64 [R1+0x8], R6 ;  /* 0x0000080601007387 */ /* 0x0003e60000100a00 */
[----:B------:R-:W-:Y:S01]  /*1a40*/  ISETP.NE.AND.EX P0, PT, RZ, RZ, PT, P0 ;  /* 0x000000ffff00720c */ /* 0x000fe20003f05300 */
[----:B------:R1:W-:-:S12]  /*1a50*/  STL.64 [R1+0x10], R4 ;  /* 0x0000100401007387 */ /* 0x0003d80000100a00 */
[----:B-1----:R-:W-:Y:S05]  /*1a60*/  @P0 BRA `(.L_x_5) ;  /* 0x0000000800fc0947 */ /* 0x002fea0003800000 */
        /* <DEDUP_REMOVED lines=8> */
.L_x_11:
[----:B------:R-:W-:-:S06]  /*1af0*/  IMAD R16, R0, 0x4, R1 ;  /* 0x0000000400107824 */ /* 0x000fcc00078e0201 */
[----:B------:R-:W5:Y:S01]  /*1b00*/  LDL R16, [R16+0x4] ;  /* 0x0000040010107983 */ /* 0x000f620000100800 */
[----:B------:R-:W-:-:S05]  /*1b10*/  UMOV UR4, URZ ;  /* 0x000000ff00047c82 */ /* 0x000fca0008000000 */
.L_x_10:
        /* <DEDUP_REMOVED lines=177> */
[----:B------:R1:W-:Y:S04]  /*2630*/  STL [R1+0x4], R3 ;  /* 0x0000040301007387 */ /* 0x0003e80000100800 */
[----:B------:R1:W-:Y:S04]  /*2640*/  STL.64 [R1+0x8], R6 ;  /* 0x0000080601007387 */ /* 0x0003e80000100a00 */
[----:B------:R1:W-:Y:S02]  /*2650*/  STL.64 [R1+0x10], R4 ;  /* 0x0000100401007387 */ /* 0x0003e40000100a00 */
.L_x_5:
[----:B------:R-:W-:Y:S05]  /*2660*/  BSYNC.RECONVERGENT B2 ;  /* 0x0000000000027941 */ /* 0x000fea0003800200 */
.L_x_4:
[C---:B------:R-:W-:Y:S01]  /*2670*/  ISETP.GT.U32.AND P0, PT, R12.reuse, 0x3, PT ;  /* 0x000000030c00780c */ /* 0x040fe20003f04070 */
[----:B------:R-:W-:Y:S01]  /*2680*/  VIADD R11, R11, 0x1 ;  /* 0x000000010b0b7836 */ /* 0x000fe20000000000 */
[--C-:B------:R-:W-:Y:S02]  /*2690*/  SHF.R.U64 R12, R12, 0x2, R13.reuse ;  /* 0x000000020c0c7819 */ /* 0x100fe4000000120d */
[----:B------:R-:W-:Y:S02]  /*26a0*/  ISETP.GT.U32.AND.EX P0, PT, R13, RZ, PT, P0 ;  /* 0x000000ff0d00720c */ /* 0x000fe40003f04100 */
[----:B------:R-:W-:-:S11]  /*26b0*/  SHF.R.U32.HI R13, RZ, 0x2, R13 ;  /* 0x00000002ff0d7819 */ /* 0x000fd6000001160d */
[----:B------:R-:W-:Y:S05]  /*26c0*/  @P0 BRA `(.L_x_12) ;  /* 0xffffffd800c40947 */ /* 0x000fea000383ffff */
.L_x_3:
[----:B------:R-:W-:Y:S05]  /*26d0*/  BSYNC.RECONVERGENT B1 ;  /* 0x0000000000017941 */ /* 0x000fea0003800200 */
.L_x_2:
[----:B------:R-:W-:Y:S01]  /*26e0*/  SHF.R.U32.HI R0, RZ, 0x2, R3 ;  /* 0x00000002ff007819 */ /* 0x000fe20000011603 */
[----:B------:R-:W2:Y:S01]  /*26f0*/  S2UR UR5, SR_CgaCtaId ;  /* 0x00000000000579c3 */ /* 0x000ea20000008800 */
[----:B01----:R-:W-:Y:S01]  /*2700*/  SHF.R.U32.HI R7, RZ, 0x2, R6 ;  /* 0x00000002ff077819 */ /* 0x003fe20000011606 */
[----:B------:R-:W-:Y:S01]  /*2710*/  UMOV UR4, 0x400 ;  /* 0x0000040000047882 */ /* 0x000fe20000000000 */
[----:B------:R-:W-:Y:S01]  /*2720*/  LOP3.LUT R0, R0, R3, RZ, 0x3c, !PT ;  /* 0x0000000300007212 */ /* 0x000fe200078e3cff */
[----:B------:R-:W-:Y:S01]  /*2730*/  IMAD.SHL.U32 R3, R5, 0x10, RZ ;  /* 0x0000001005037824 */ /* 0x000fe200078e00ff */
[----:B------:R-:W-:-:S03]  /*2740*/  LOP3.LUT R7, R7, R6, RZ, 0x3c, !PT ;  /* 0x0000000607077212 */ /* 0x000fc600078e3cff */
[----:B------:R-:W-:-:S05]  /*2750*/  IMAD.SHL.U32 R4, R0, 0x2, RZ ;  /* 0x0000000200047824 */ /* 0x000fca00078e00ff */
[----:B------:R-:W-:Y:S01]  /*2760*/  LOP3.LUT R4, R0, R4, R3, 0x96, !PT ;  /* 0x0000000400047212 */ /* 0x000fe200078e9603 */
[----:B------:R-:W-:-:S03]  /*2770*/  IMAD.SHL.U32 R3, R7, 0x2, RZ ;  /* 0x0000000207037824 */ /* 0x000fc600078e00ff */
[----:B------:R-:W-:Y:S02]  /*2780*/  LOP3.LUT R5, R4, R5, RZ, 0x3c, !PT ;  /* 0x0000000504057212 */ /* 0x000fe400078e3cff */
[----:B------:R-:W0:Y:S03]  /*2790*/  S2R R4, SR_TID.X ;  /* 0x0000000000047919 */ /* 0x000e260000002100 */
[----:B------:R-:W-:Y:S01]  /*27a0*/  IMAD.SHL.U32 R0, R5, 0x10, RZ ;  /* 0x0000001005007824 */ /* 0x000fe200078e00ff */
[----:B--2---:R-:W-:-:S04]  /*27b0*/  ULEA UR4, UR5, UR4, 0x18 ;  /* 0x0000000405047291 */ /* 0x004fc8000f8ec0ff */
[----:B------:R-:W-:-:S04]  /*27c0*/  LOP3.LUT R0, R7, R3, R0, 0x96, !PT ;  /* 0x0000000307007212 */ /* 0x000fc800078e9600 */
[----:B------:R-:W-:Y:S01]  /*27d0*/  LOP3.LUT R3, R0, R5, RZ, 0x3c, !PT ;  /* 0x0000000500037212 */ /* 0x000fe200078e3cff */
[----:B------:R-:W-:-:S03]  /*27e0*/  IMAD.MOV.U32 R0, RZ, RZ, 0x2f800000 ;  /* 0x2f800000ff007424 */ /* 0x000fc600078e00ff */
[C---:B------:R-:W-:Y:S02]  /*27f0*/  IADD3 R3, PT, PT, R2.reuse, 0xb0f8a, R3 ;  /* 0x000b0f8a02037810 */ /* 0x040fe40007ffe003 */
[----:B------:R-:W-:Y:S02]  /*2800*/  IADD3 R2, PT, PT, R2, 0x587c5, R5 ;  /* 0x000587c502027810 */ /* 0x000fe40007ffe005 */
[----:B------:R-:W-:Y:S02]  /*2810*/  I2FP.F32.U32 R3, R3 ;  /* 0x0000000300037245 */ /* 0x000fe40000201000 */
[----:B------:R-:W-:-:S03]  /*2820*/  I2FP.F32.U32 R2, R2 ;  /* 0x0000000200027245 */ /* 0x000fc60000201000 */
[-C--:B------:R-:W-:Y:S02]  /*2830*/  FFMA R3, R3, R0.reuse, 1.1641532182693481445e-10 ;  /* 0x2f00000003037423 */ /* 0x080fe40000000000 */
[----:B------:R-:W-:Y:S02]  /*2840*/  FFMA R2, R2, R0, 1.1641532182693481445e-10 ;  /* 0x2f00000002027423 */ /* 0x000fe40000000000 */
[----:B------:R-:W-:-:S04]  /*2850*/  FMUL R3, R3, R3 ;  /* 0x0000000303037220 */ /* 0x000fc80000400000 */
[----:B------:R-:W-:-:S05]  /*2860*/  FFMA R3, R2, R2, R3 ;  /* 0x0000000202037223 */ /* 0x000fca0000000003 */
[----:B------:R-:W-:Y:S02]  /*2870*/  FSETP.GEU.AND P0, PT, R3, 1, PT ;  /* 0x3f8000000300780b */ /* 0x000fe40003f0e000 */
[----:B0-----:R-:W-:Y:S02]  /*2880*/  LEA R3, R4, UR4, 0x2 ;  /* 0x0000000404037c11 */ /* 0x001fe4000f8e10ff */
[----:B------:R-:W-:-:S05]  /*2890*/  SEL R0, RZ, 0x1, P0 ;  /* 0x00000001ff007807 */ /* 0x000fca0000000000 */
[----:B------:R0:W-:Y:S04]  /*28a0*/  STS [R3], R0 ;  /* 0x0000000003007388 */ /* 0x0001e80000000800 */
.L_x_1:
[----:B------:R-:W-:Y:S05]  /*28b0*/  BSYNC.RECONVERGENT B0 ;  /* 0x0000000000007941 */ /* 0x000fea0003800200 */
.L_x_0:
[----:B------:R-:W1:Y:S01]  /*28c0*/  S2R R5, SR_TID.X ;  /* 0x0000000000057919 */ /* 0x000e620000002100 */
[----:B------:R-:W-:Y:S02]  /*28d0*/  ISETP.GE.U32.AND P0, PT, R10, 0x2, PT ;  /* 0x000000020a00780c */ /* 0x000fe40003f06070 */
[----:B-1----:R-:W-:-:S11]  /*28e0*/  ISETP.NE.AND P1, PT, R5, RZ, PT ;  /* 0x000000ff0500720c */ /* 0x002fd60003f25270 */
[----:B------:R-:W-:Y:S05]  /*28f0*/  @!P0 BRA `(.L_x_13) ;  /* 0x00000000003c8947 */ /* 0x000fea0003800000 */
.L_x_14:
[----:B------:R-:W1:Y:S08]  /*2900*/  S2UR UR5, SR_CgaCtaId ;  /* 0x00000000000579c3 */ /* 0x000e700000008800 */
[----:B------:R-:W-:Y:S01]  /*2910*/  BAR.SYNC.DEFER_BLOCKING 0x0 ;  /* 0x0000000000007b1d */ /* 0x000fe20000010000 */
[----:B------:R-:W-:-:S04]  /*2920*/  SHF.R.U32.HI R2, RZ, 0x1, R10 ;  /* 0x00000001ff027819 */ /* 0x000fc8000001160a */
[----:B------:R-:W-:Y:S01]  /*2930*/  ISETP.GE.U32.AND P0, PT, R5, R2, PT ;  /* 0x000000020500720c */ /* 0x000fe20003f06070 */
[----:B------:R-:W-:Y:S02]  /*2940*/  UMOV UR4, 0x400 ;  /* 0x0000040000047882 */ /* 0x000fe40000000000 */
[----:B-1----:R-:W-:-:S06]  /*2950*/  ULEA UR4, UR5, UR4, 0x18 ;  /* 0x0000000405047291 */ /* 0x002fcc000f8ec0ff */
[----:B------:R-:W-:-:S05]  /*2960*/  LEA R4, R5, UR4, 0x2 ;  /* 0x0000000405047c11 */ /* 0x000fca000f8e10ff */
[----:B0-----:R-:W-:Y:S01]  /*2970*/  @!P0 IMAD R0, R2, 0x4, R4 ;  /* 0x0000000402008824 */ /* 0x001fe200078e0204 */
[----:B------:R-:W-:Y:S05]  /*2980*/  @!P0 LDS R3, [R4] ;  /* 0x0000000004038984 */ /* 0x000fea0000000800 */
[----:B------:R-:W0:Y:S02]  /*2990*/  @!P0 LDS R0, [R0] ;  /* 0x0000000000008984 */ /* 0x000e240000000800 */
[----:B0-----:R-:W-:-:S05]  /*29a0*/  @!P0 IMAD.IADD R3, R0, 0x1, R3 ;  /* 0x0000000100038824 */ /* 0x001fca00078e0203 */
[----:B------:R1:W-:Y:S01]  /*29b0*/  @!P0 STS [R4], R3 ;  /* 0x0000000304008388 */ /* 0x0003e20000000800 */
[----:B------:R-:W-:Y:S01]  /*29c0*/  ISETP.GT.U32.AND P0, PT, R10, 0x3, PT ;  /* 0x000000030a00780c */ /* 0x000fe20003f04070 */
[----:B------:R-:W-:-:S12]  /*29d0*/  IMAD.MOV.U32 R10, RZ, RZ, R2 ;  /* 0x000000ffff0a7224 */ /* 0x000fd800078e0002 */
[----:B-1----:R-:W-:Y:S05]  /*29e0*/  @P0 BRA `(.L_x_14) ;  /* 0xfffffffc00c40947 */ /* 0x002fea000383ffff */
.L_x_13:
[----:B------:R-:W-:Y:S05]  /*29f0*/  @P1 EXIT ;  /* 0x000000000000194d */ /* 0x000fea0003800000 */
[----:B------:R-:W1:Y:S01]  /*2a00*/  S2UR UR5, SR_CgaCtaId ;  /* 0x00000000000579c3 */ /* 0x000e620000008800 */
[----:B------:R-:W-:-:S07]  /*2a10*/  UMOV UR4, 0x400 ;  /* 0x0000040000047882 */ /* 0x000fce0000000000 */
[----:B0-----:R-:W0:Y:S01]  /*2a20*/  LDC.64 R2, c[0x0][0x380] ;  /* 0x0000e000ff027b82 */ /* 0x001e220000000a00 */
[----:B-1----:R-:W-:-:S09]  /*2a30*/  ULEA UR4, UR5, UR4, 0x18 ;  /* 0x0000000405047291 */ /* 0x002fd2000f8ec0ff */
[----:B------:R-:W0:Y:S04]  /*2a40*/  LDS R5, [UR4] ;  /* 0x00000004ff057984 */ /* 0x000e280008000800 */
[----:B0-----:R-:W-:Y:S01]  /*2a50*/  REDG.E.ADD.STRONG.GPU desc[UR6][R2.64], R5 ;  /* 0x000000050200798e */ /* 0x001fe2000c12e106 */
[----:B------:R-:W-:Y:S05]  /*2a60*/  EXIT ;  /* 0x000000000000794d */ /* 0x000fea0003800000 */
.L_x_15:
[----:B------:R-:W-:-:S00]  /*2a70*/  BRA `(.L_x_15) ;  /* 0xfffffffc00fc7947 */ /* 0x000fc0000383ffff */
[----:B------:R-:W-:-:S00]  /*2a80*/  NOP ;  /* 0x0000000000007918 */ /* 0x000fc00000000000 */
[----:B------:R-:W-:-:S00]  /*2a90*/  NOP ;  /* 0x0000000000007918 */ /* 0x000fc00000000000 */
[----:B------:R-:W-:-:S00]  /*2aa0*/  NOP ;  /* 0x0000000000007918 */ /* 0x000fc00000000000 */
[----:B------:R-:W-:-:S00]  /*2ab0*/  NOP ;  /* 0x0000000000007918 */ /* 0x000fc00000000000 */
[----:B------:R-:W-:-:S00]  /*2ac0*/  NOP ;  /* 0x0000000000007918 */ /* 0x000fc00000000000 */
[----:B------:R-:W-:-:S00]  /*2ad0*/  NOP ;  /* 0x0000000000007918 */ /* 0x000fc00000000000 */
[----:B------:R-:W-:-:S00]  /*2ae0*/  NOP ;  /* 0x0000000000007918 */ /* 0x000fc00000000000 */
[----:B------:R-:W-:-:S00]  /*2af0*/  NOP ;  /* 0x0000000000007918 */ /* 0x000fc00000000000 */
.L_x_16:


//--------------------- .nv.global.init           --------------------------
	.section	.nv.global.init,"aw",@progbits
	.align	4
.nv.global.init:
	.type		mrg32k3aM1SubSeq,@object
	.size		mrg32k3aM1SubSeq,(mrg32k3aM2SubSeq - mrg32k3aM1SubSeq)
mrg32k3aM1SubSeq:
        /*0000*/ 	.byte	0x0b, 0xcc, 0xee, 0x04, 0x73, 0x29, 0x8b, 0x6f, 0xf6, 0x53, 0x03, 0xf6, 0x23, 0xf6, 0xea, 0xda
        /* <DEDUP_REMOVED lines=125> */
	.type		mrg32k3aM2SubSeq,@object
	.size		mrg32k3aM2SubSeq,(mrg32k3aM1 - mrg32k3aM2SubSeq)
mrg32k3aM2SubSeq:
        /* <DEDUP_REMOVED lines=126> */
	.type		mrg32k3aM1,@object
	.size		mrg32k3aM1,(mrg32k3aM1Seq - mrg32k3aM1)
mrg32k3aM1:
        /* <DEDUP_REMOVED lines=144> */
	.type		mrg32k3aM1Seq,@object
	.size		mrg32k3aM1Seq,(mrg32k3aM2 - mrg32k3aM1Seq)
mrg32k3aM1Seq:
        /* <DEDUP_REMOVED lines=144> */
	.type		mrg32k3aM2,@object
	.size		mrg32k3aM2,(mrg32k3aM2Seq - mrg32k3aM2)
mrg32k3aM2:
        /* <DEDUP_REMOVED lines=144> */
	.type		mrg32k3aM2Seq,@object
	.size		mrg32k3aM2Seq,(precalc_xorwow_matrix - mrg32k3aM2Seq)
mrg32k3aM2Seq:
        /* <DEDUP_REMOVED lines=144> */
	.type		precalc_xorwow_matrix,@object
	.size		precalc_xorwow_matrix,(precalc_xorwow_offset_matrix - precalc_xorwow_matrix)
precalc_xorwow_matrix:
        /* <DEDUP_REMOVED lines=6400> */
	.type		precalc_xorwow_offset_matrix,@object
	.size		precalc_xorwow_offset_matrix,(.L_1 - precalc_xorwow_offset_matrix)
precalc_xorwow_offset_matrix:
        /* <DEDUP_REMOVED lines=6400> */
.L_1:


//--------------------- .nv.shared._Z11monte_carloPii --------------------------
	.section	.nv.shared._Z11monte_carloPii,"aw",@nobits
	.sectionflags	@""
	.align	4
.nv.shared._Z11monte_carloPii:
	.zero		1088


//--------------------- .nv.shared.reserved.0     --------------------------
	.section	.nv.shared.reserved.0,"aw",@nobits
	.weak		__nv_reservedSMEM_offset_0_alias
	.size		__nv_reservedSMEM_offset_0_alias, 0, 64
	.other		__nv_reservedSMEM_offset_0_alias,@"STO_CUDA_RESERVED_SHARED STV_DEFAULT"
__nv_reservedSMEM_offset_0_alias:
	.zero		0
	.zero		64


//--------------------- .nv.constant0._Z11monte_carloPii --------------------------
	.section	.nv.constant0._Z11monte_carloPii,"a",@progbits
	.sectionflags	@""
	.align	4
.nv.constant0._Z11monte_carloPii:
	.zero		908


//--------------------- SYMBOLS --------------------------

	.type		.nv.reservedSmem.offset0,@object
	.size		.nv.reservedSmem.offset0,0x4
	.type		.nv.reservedSmem.cap,@object
	.size		.nv.reservedSmem.cap,0x4
